	.target	sm_90

	.elftype	@"ET_EXEC"


//--------------------- .note.nv.tkinfo           --------------------------
	.section	.note.nv.tkinfo,"",@"SHT_NOTE"
	.sectionflags	@"SHF_NOTE_NV_TKINFO"
	.tkinfo
        /*0018*/ 	.word	0x00000002
        /*0030*/ 	.string	""
        /*0030*/ 	.string	"ptxas"
        /*0030*/ 	.string	"Cuda compilation tools, release 13.0, V13.0.88"
        /*0030*/ 	.string	"Build cuda_13.0.r13.0/compiler.36424714_0"
        /*0030*/ 	.string	"-arch sm_90 -m 64 "



//--------------------- .note.nv.cuinfo           --------------------------
	.section	.note.nv.cuinfo,"",@"SHT_NOTE"
	.sectionflags	@"SHF_NOTE_NV_CUINFO"
        /*0018*/ 	.short	0x0002
        /*001a*/ 	.short	0x005a
        /*001c*/ 	.short	0x0082
	.zero		2


//--------------------- .nv.info                  --------------------------
	.section	.nv.info,"",@"SHT_CUDA_INFO"
	.align	4


	//----- nvinfo : EIATTR_REGCOUNT
	.align		4
        /*0000*/ 	.byte	0x04, 0x2f
        /*0002*/ 	.short	(.L_29 - .L_28)
	.align		4
.L_28:
        /*0004*/ 	.word	index@(_Z25multi_tensor_apply_kernelI18TensorListMetadataILi3EE10SGDFunctorILi3EN3c104HalfES4_EJffffbbbfEEvlPViT_T0_DpT1_)
        /*0008*/ 	.word	0x00000026


	//----- nvinfo : EIATTR_FRAME_SIZE
	.align		4
.L_29:
        /*000c*/ 	.byte	0x04, 0x11
        /*000e*/ 	.short	(.L_31 - .L_30)
	.align		4
.L_30:
        /*0010*/ 	.word	index@(_Z25multi_tensor_apply_kernelI18TensorListMetadataILi3EE10SGDFunctorILi3EN3c104HalfES4_EJffffbbbfEEvlPViT_T0_DpT1_)
        /*0014*/ 	.word	0x00000000


	//----- nvinfo : EIATTR_REGCOUNT
	.align		4
.L_31:
        /*0018*/ 	.byte	0x04, 0x2f
        /*001a*/ 	.short	(.L_33 - .L_32)
	.align		4
.L_32:
        /*001c*/ 	.word	index@(_Z25multi_tensor_apply_kernelI18TensorListMetadataILi3EE10SGDFunctorILi3EffEJffffbbbfEEvlPViT_T0_DpT1_)
        /*0020*/ 	.word	0x00000026


	//----- nvinfo : EIATTR_FRAME_SIZE
	.align		4
.L_33:
        /*0024*/ 	.byte	0x04, 0x11
        /*0026*/ 	.short	(.L_35 - .L_34)
	.align		4
.L_34:
        /*0028*/ 	.word	index@(_Z25multi_tensor_apply_kernelI18TensorListMetadataILi3EE10SGDFunctorILi3EffEJffffbbbfEEvlPViT_T0_DpT1_)
        /*002c*/ 	.word	0x00000000


	//----- nvinfo : EIATTR_REGCOUNT
	.align		4
.L_35:
        /*0030*/ 	.byte	0x04, 0x2f
        /*0032*/ 	.short	(.L_37 - .L_36)
	.align		4
.L_36:
        /*0034*/ 	.word	index@(_Z25multi_tensor_apply_kernelI18TensorListMetadataILi4EE10SGDFunctorILi4EN3c104HalfEfEJffffbbbfEEvlPViT_T0_DpT1_)
        /*0038*/ 	.word	0x00000026


	//----- nvinfo : EIATTR_FRAME_SIZE
	.align		4
.L_37:
        /*003c*/ 	.byte	0x04, 0x11
        /*003e*/ 	.short	(.L_39 - .L_38)
	.align		4
.L_38:
        /*0040*/ 	.word	index@(_Z25multi_tensor_apply_kernelI18TensorListMetadataILi4EE10SGDFunctorILi4EN3c104HalfEfEJffffbbbfEEvlPViT_T0_DpT1_)
        /*0044*/ 	.word	0x00000000


	//----- nvinfo : EIATTR_REGCOUNT
	.align		4
.L_39:
        /*0048*/ 	.byte	0x04, 0x2f
        /*004a*/ 	.short	(.L_41 - .L_40)
	.align		4
.L_40:
        /*004c*/ 	.word	index@(_Z25multi_tensor_apply_kernelI18TensorListMetadataILi4EE10SGDFunctorILi4EffEJffffbbbfEEvlPViT_T0_DpT1_)
        /*0050*/ 	.word	0x00000027


	//----- nvinfo : EIATTR_FRAME_SIZE
	.align		4
.L_41:
        /*0054*/ 	.byte	0x04, 0x11
        /*0056*/ 	.short	(.L_43 - .L_42)
	.align		4
.L_42:
        /*0058*/ 	.word	index@(_Z25multi_tensor_apply_kernelI18TensorListMetadataILi4EE10SGDFunctorILi4EffEJffffbbbfEEvlPViT_T0_DpT1_)
        /*005c*/ 	.word	0x00000000


	//----- nvinfo : EIATTR_MIN_STACK_SIZE
	.align		4
.L_43:
        /*0060*/ 	.byte	0x04, 0x12
        /*0062*/ 	.short	(.L_45 - .L_44)
	.align		4
.L_44:
        /*0064*/ 	.word	index@(_Z25multi_tensor_apply_kernelI18TensorListMetadataILi4EE10SGDFunctorILi4EffEJffffbbbfEEvlPViT_T0_DpT1_)
        /*0068*/ 	.word	0x00000000


	//----- nvinfo : EIATTR_MIN_STACK_SIZE
	.align		4
.L_45:
        /*006c*/ 	.byte	0x04, 0x12
        /*006e*/ 	.short	(.L_47 - .L_46)
	.align		4
.L_46:
        /*0070*/ 	.word	index@(_Z25multi_tensor_apply_kernelI18TensorListMetadataILi4EE10SGDFunctorILi4EN3c104HalfEfEJffffbbbfEEvlPViT_T0_DpT1_)
        /*0074*/ 	.word	0x00000000


	//----- nvinfo : EIATTR_MIN_STACK_SIZE
	.align		4
.L_47:
        /*0078*/ 	.byte	0x04, 0x12
        /*007a*/ 	.short	(.L_49 - .L_48)
	.align		4
.L_48:
        /*007c*/ 	.word	index@(_Z25multi_tensor_apply_kernelI18TensorListMetadataILi3EE10SGDFunctorILi3EffEJffffbbbfEEvlPViT_T0_DpT1_)
        /*0080*/ 	.word	0x00000000


	//----- nvinfo : EIATTR_MIN_STACK_SIZE
	.align		4
.L_49:
        /*0084*/ 	.byte	0x04, 0x12
        /*0086*/ 	.short	(.L_51 - .L_50)
	.align		4
.L_50:
        /*0088*/ 	.word	index@(_Z25multi_tensor_apply_kernelI18TensorListMetadataILi3EE10SGDFunctorILi3EN3c104HalfES4_EJffffbbbfEEvlPViT_T0_DpT1_)
        /*008c*/ 	.word	0x00000000
.L_51:


//--------------------- .nv.compat                --------------------------
	.section	.nv.compat,"",@"SHT_CUDA_COMPAT_INFO"
	.align	4
        /*0000*/ 	.byte	0x02, 0x09, 0x00, 0x00, 0x02, 0x02, 0x01, 0x00, 0x02, 0x05, 0x05, 0x00, 0x03, 0x07, 0x01, 0x01
        /*0010*/ 	.byte	0x02, 0x03, 0x00, 0x00, 0x02, 0x06, 0x01, 0x00, 0x04, 0x0b, 0x08, 0x00, 0x00, 0x00, 0x00, 0x00
        /*0020*/ 	.byte	0x00, 0x00, 0x00, 0x00


//--------------------- .nv.info._Z25multi_tensor_apply_kernelI18TensorListMetadataILi4EE10SGDFunctorILi4EffEJffffbbbfEEvlPViT_T0_DpT1_ --------------------------
	.section	.nv.info._Z25multi_tensor_apply_kernelI18TensorListMetadataILi4EE10SGDFunctorILi4EffEJffffbbbfEEvlPViT_T0_DpT1_,"",@"SHT_CUDA_INFO"
	.sectionflags	@""
	.align	4


	//----- nvinfo : EIATTR_CUDA_API_VERSION
	.align		4
        /*0000*/ 	.byte	0x04, 0x37
        /*0002*/ 	.short	(.L_53 - .L_52)
.L_52:
        /*0004*/ 	.word	0x00000082


	//----- nvinfo : EIATTR_KPARAM_INFO
	.align		4
.L_53:
        /*0008*/ 	.byte	0x04, 0x17
        /*000a*/ 	.short	(.L_55 - .L_54)
.L_54:
        /*000c*/ 	.word	0x00000000
        /*0010*/ 	.short	0x000b
        /*0012*/ 	.short	0x0c10
        /*0014*/ 	.byte	0x00, 0xf0, 0x11, 0x00


	//----- nvinfo : EIATTR_KPARAM_INFO
	.align		4
.L_55:
        /*0018*/ 	.byte	0x04, 0x17
        /*001a*/ 	.short	(.L_57 - .L_56)
.L_56:
        /*001c*/ 	.word	0x00000000
        /*0020*/ 	.short	0x000a
        /*0022*/ 	.short	0x0c0e
        /*0024*/ 	.byte	0x00, 0xf0, 0x05, 0x00


	//----- nvinfo : EIATTR_KPARAM_INFO
	.align		4
.L_57:
        /*0028*/ 	.byte	0x04, 0x17
        /*002a*/ 	.short	(.L_59 - .L_58)
.L_58:
        /*002c*/ 	.word	0x00000000
        /*0030*/ 	.short	0x0009
        /*0032*/ 	.short	0x0c0d
        /*0034*/ 	.byte	0x00, 0xf0, 0x05, 0x00


	//----- nvinfo : EIATTR_KPARAM_INFO
	.align		4
.L_59:
        /*0038*/ 	.byte	0x04, 0x17
        /*003a*/ 	.short	(.L_61 - .L_60)
.L_60:
        /*003c*/ 	.word	0x00000000
        /*0040*/ 	.short	0x0008
        /*0042*/ 	.short	0x0c0c
        /*0044*/ 	.byte	0x00, 0xf0, 0x05, 0x00


	//----- nvinfo : EIATTR_KPARAM_INFO
	.align		4
.L_61:
        /*0048*/ 	.byte	0x04, 0x17
        /*004a*/ 	.short	(.L_63 - .L_62)
.L_62:
        /*004c*/ 	.word	0x00000000
        /*0050*/ 	.short	0x0007
        /*0052*/ 	.short	0x0c08
        /*0054*/ 	.byte	0x00, 0xf0, 0x11, 0x00


	//----- nvinfo : EIATTR_KPARAM_INFO
	.align		4
.L_63:
        /*0058*/ 	.byte	0x04, 0x17
        /*005a*/ 	.short	(.L_65 - .L_64)
.L_64:
        /*005c*/ 	.word	0x00000000
        /*0060*/ 	.short	0x0006
        /*0062*/ 	.short	0x0c04
        /*0064*/ 	.byte	0x00, 0xf0, 0x11, 0x00


	//----- nvinfo : EIATTR_KPARAM_INFO
	.align		4
.L_65:
        /*0068*/ 	.byte	0x04, 0x17
        /*006a*/ 	.short	(.L_67 - .L_66)
.L_66:
        /*006c*/ 	.word	0x00000000
        /*0070*/ 	.short	0x0005
        /*0072*/ 	.short	0x0c00
        /*0074*/ 	.byte	0x00, 0xf0, 0x11, 0x00


	//----- nvinfo : EIATTR_KPARAM_INFO
	.align		4
.L_67:
        /*0078*/ 	.byte	0x04, 0x17
        /*007a*/ 	.short	(.L_69 - .L_68)
.L_68:
        /*007c*/ 	.word	0x00000000
        /*0080*/ 	.short	0x0004
        /*0082*/ 	.short	0x0bfc
        /*0084*/ 	.byte	0x00, 0xf0, 0x11, 0x00


	//----- nvinfo : EIATTR_KPARAM_INFO
	.align		4
.L_69:
        /*0088*/ 	.byte	0x04, 0x17
        /*008a*/ 	.short	(.L_71 - .L_70)
.L_70:
        /*008c*/ 	.word	0x00000000
        /*0090*/ 	.short	0x0003
        /*0092*/ 	.short	0x0bf8
        /*0094*/ 	.byte	0x00, 0xf0, 0x05, 0x00


	//----- nvinfo : EIATTR_KPARAM_INFO
	.align		4
.L_71:
        /*0098*/ 	.byte	0x04, 0x17
        /*009a*/ 	.short	(.L_73 - .L_72)
.L_72:
        /*009c*/ 	.word	0x00000000
        /*00a0*/ 	.short	0x0002
        /*00a2*/ 	.short	0x0010
        /*00a4*/ 	.byte	0x00, 0xf0, 0xa1, 0x2f


	//----- nvinfo : EIATTR_KPARAM_INFO
	.align		4
.L_73:
        /*00a8*/ 	.byte	0x04, 0x17
        /*00aa*/ 	.short	(.L_75 - .L_74)
.L_74:
        /*00ac*/ 	.word	0x00000000
        /*00b0*/ 	.short	0x0001
        /*00b2*/ 	.short	0x0008
        /*00b4*/ 	.byte	0x00, 0xf0, 0x21, 0x00


	//----- nvinfo : EIATTR_KPARAM_INFO
	.align		4
.L_75:
        /*00b8*/ 	.byte	0x04, 0x17
        /*00ba*/ 	.short	(.L_77 - .L_76)
.L_76:
        /*00bc*/ 	.word	0x00000000
        /*00c0*/ 	.short	0x0000
        /*00c2*/ 	.short	0x0000
        /*00c4*/ 	.byte	0x00, 0xf0, 0x21, 0x00


	//----- nvinfo : EIATTR_SPARSE_MMA_MASK
	.align		4
.L_77:
        /*00c8*/ 	.byte	0x03, 0x50
        /*00ca*/ 	.short	0x0000


	//----- nvinfo : EIATTR_MAXREG_COUNT
	.align		4
        /*00cc*/ 	.byte	0x03, 0x1b
        /*00ce*/ 	.short	0x00ff


	//----- nvinfo : EIATTR_MERCURY_ISA_VERSION
	.align		4
        /*00d0*/ 	.byte	0x03, 0x5f
        /*00d2*/ 	.short	0x0101


	//----- nvinfo : EIATTR_EXIT_INSTR_OFFSETS
	.align		4
        /*00d4*/ 	.byte	0x04, 0x1c
        /*00d6*/ 	.short	(.L_79 - .L_78)


	//   ....[0]....
.L_78:
        /*00d8*/ 	.word	0x00000050


	//   ....[1]....
        /*00dc*/ 	.word	0x00000130


	//   ....[2]....
        /*00e0*/ 	.word	0x00001550


	//----- nvinfo : EIATTR_CRS_STACK_SIZE
	.align		4
.L_79:
        /*00e4*/ 	.byte	0x04, 0x1e
        /*00e6*/ 	.short	(.L_81 - .L_80)
.L_80:
        /*00e8*/ 	.word	0x00000000


	//----- nvinfo : EIATTR_CBANK_PARAM_SIZE
	.align		4
.L_81:
        /*00ec*/ 	.byte	0x03, 0x19
        /*00ee*/ 	.short	0x0c14


	//----- nvinfo : EIATTR_PARAM_CBANK
	.align		4
        /*00f0*/ 	.byte	0x04, 0x0a
        /*00f2*/ 	.short	(.L_83 - .L_82)
	.align		4
.L_82:
        /*00f4*/ 	.word	index@(.nv.constant0._Z25multi_tensor_apply_kernelI18TensorListMetadataILi4EE10SGDFunctorILi4EffEJffffbbbfEEvlPViT_T0_DpT1_)
        /*00f8*/ 	.short	0x0210
        /*00fa*/ 	.short	0x0c14


	//----- nvinfo : EIATTR_SW_WAR
	.align		4
.L_83:
        /*00fc*/ 	.byte	0x04, 0x36
        /*00fe*/ 	.short	(.L_85 - .L_84)
.L_84:
        /*0100*/ 	.word	0x00000008
.L_85:


//--------------------- .nv.info._Z25multi_tensor_apply_kernelI18TensorListMetadataILi4EE10SGDFunctorILi4EN3c104HalfEfEJffffbbbfEEvlPViT_T0_DpT1_ --------------------------
	.section	.nv.info._Z25multi_tensor_apply_kernelI18TensorListMetadataILi4EE10SGDFunctorILi4EN3c104HalfEfEJffffbbbfEEvlPViT_T0_DpT1_,"",@"SHT_CUDA_INFO"
	.sectionflags	@""
	.align	4


	//----- nvinfo : EIATTR_CUDA_API_VERSION
	.align		4
        /*0000*/ 	.byte	0x04, 0x37
        /*0002*/ 	.short	(.L_87 - .L_86)
.L_86:
        /*0004*/ 	.word	0x00000082


	//----- nvinfo : EIATTR_KPARAM_INFO
	.align		4
.L_87:
        /*0008*/ 	.byte	0x04, 0x17
        /*000a*/ 	.short	(.L_89 - .L_88)
.L_88:
        /*000c*/ 	.word	0x00000000
        /*0010*/ 	.short	0x000b
        /*0012*/ 	.short	0x0c10
        /*0014*/ 	.byte	0x00, 0xf0, 0x11, 0x00


	//----- nvinfo : EIATTR_KPARAM_INFO
	.align		4
.L_89:
        /*0018*/ 	.byte	0x04, 0x17
        /*001a*/ 	.short	(.L_91 - .L_90)
.L_90:
        /*001c*/ 	.word	0x00000000
        /*0020*/ 	.short	0x000a
        /*0022*/ 	.short	0x0c0e
        /*0024*/ 	.byte	0x00, 0xf0, 0x05, 0x00


	//----- nvinfo : EIATTR_KPARAM_INFO
	.align		4
.L_91:
        /*0028*/ 	.byte	0x04, 0x17
        /*002a*/ 	.short	(.L_93 - .L_92)
.L_92:
        /*002c*/ 	.word	0x00000000
        /*0030*/ 	.short	0x0009
        /*0032*/ 	.short	0x0c0d
        /*0034*/ 	.byte	0x00, 0xf0, 0x05, 0x00


	//----- nvinfo : EIATTR_KPARAM_INFO
	.align		4
.L_93:
        /*0038*/ 	.byte	0x04, 0x17
        /*003a*/ 	.short	(.L_95 - .L_94)
.L_94:
        /*003c*/ 	.word	0x00000000
        /*0040*/ 	.short	0x0008
        /*0042*/ 	.short	0x0c0c
        /*0044*/ 	.byte	0x00, 0xf0, 0x05, 0x00


	//----- nvinfo : EIATTR_KPARAM_INFO
	.align		4
.L_95:
        /*0048*/ 	.byte	0x04, 0x17
        /*004a*/ 	.short	(.L_97 - .L_96)
.L_96:
        /*004c*/ 	.word	0x00000000
        /*0050*/ 	.short	0x0007
        /*0052*/ 	.short	0x0c08
        /*0054*/ 	.byte	0x00, 0xf0, 0x11, 0x00


	//----- nvinfo : EIATTR_KPARAM_INFO
	.align		4
.L_97:
        /*0058*/ 	.byte	0x04, 0x17
        /*005a*/ 	.short	(.L_99 - .L_98)
.L_98:
        /*005c*/ 	.word	0x00000000
        /*0060*/ 	.short	0x0006
        /*0062*/ 	.short	0x0c04
        /*0064*/ 	.byte	0x00, 0xf0, 0x11, 0x00


	//----- nvinfo : EIATTR_KPARAM_INFO
	.align		4
.L_99:
        /*0068*/ 	.byte	0x04, 0x17
        /*006a*/ 	.short	(.L_101 - .L_100)
.L_100:
        /*006c*/ 	.word	0x00000000
        /*0070*/ 	.short	0x0005
        /*0072*/ 	.short	0x0c00
        /*0074*/ 	.byte	0x00, 0xf0, 0x11, 0x00


	//----- nvinfo : EIATTR_KPARAM_INFO
	.align		4
.L_101:
        /*0078*/ 	.byte	0x04, 0x17
        /*007a*/ 	.short	(.L_103 - .L_102)
.L_102:
        /*007c*/ 	.word	0x00000000
        /*0080*/ 	.short	0x0004
        /*0082*/ 	.short	0x0bfc
        /*0084*/ 	.byte	0x00, 0xf0, 0x11, 0x00


	//----- nvinfo : EIATTR_KPARAM_INFO
	.align		4
.L_103:
        /*0088*/ 	.byte	0x04, 0x17
        /*008a*/ 	.short	(.L_105 - .L_104)
.L_104:
        /*008c*/ 	.word	0x00000000
        /*0090*/ 	.short	0x0003
        /*0092*/ 	.short	0x0bf8
        /*0094*/ 	.byte	0x00, 0xf0, 0x05, 0x00


	//----- nvinfo : EIATTR_KPARAM_INFO
	.align		4
.L_105:
        /*0098*/ 	.byte	0x04, 0x17
        /*009a*/ 	.short	(.L_107 - .L_106)
.L_106:
        /*009c*/ 	.word	0x00000000
        /*00a0*/ 	.short	0x0002
        /*00a2*/ 	.short	0x0010
        /*00a4*/ 	.byte	0x00, 0xf0, 0xa1, 0x2f


	//----- nvinfo : EIATTR_KPARAM_INFO
	.align		4
.L_107:
        /*00a8*/ 	.byte	0x04, 0x17
        /*00aa*/ 	.short	(.L_109 - .L_108)
.L_108:
        /*00ac*/ 	.word	0x00000000
        /*00b0*/ 	.short	0x0001
        /*00b2*/ 	.short	0x0008
        /*00b4*/ 	.byte	0x00, 0xf0, 0x21, 0x00


	//----- nvinfo : EIATTR_KPARAM_INFO
	.align		4
.L_109:
        /*00b8*/ 	.byte	0x04, 0x17
        /*00ba*/ 	.short	(.L_111 - .L_110)
.L_110:
        /*00bc*/ 	.word	0x00000000
        /*00c0*/ 	.short	0x0000
        /*00c2*/ 	.short	0x0000
        /*00c4*/ 	.byte	0x00, 0xf0, 0x21, 0x00


	//----- nvinfo : EIATTR_SPARSE_MMA_MASK
	.align		4
.L_111:
        /*00c8*/ 	.byte	0x03, 0x50
        /*00ca*/ 	.short	0x0000


	//----- nvinfo : EIATTR_MAXREG_COUNT
	.align		4
        /*00cc*/ 	.byte	0x03, 0x1b
        /*00ce*/ 	.short	0x00ff


	//----- nvinfo : EIATTR_MERCURY_ISA_VERSION
	.align		4
        /*00d0*/ 	.byte	0x03, 0x5f
        /*00d2*/ 	.short	0x0101


	//----- nvinfo : EIATTR_EXIT_INSTR_OFFSETS
	.align		4
        /*00d4*/ 	.byte	0x04, 0x1c
        /*00d6*/ 	.short	(.L_113 - .L_112)


	//   ....[0]....
.L_112:
        /*00d8*/ 	.word	0x00000050


	//   ....[1]....
        /*00dc*/ 	.word	0x00000130


	//   ....[2]....
        /*00e0*/ 	.word	0x000015f0


	//----- nvinfo : EIATTR_CRS_STACK_SIZE
	.align		4
.L_113:
        /*00e4*/ 	.byte	0x04, 0x1e
        /*00e6*/ 	.short	(.L_115 - .L_114)
.L_114:
        /*00e8*/ 	.word	0x00000000


	//----- nvinfo : EIATTR_CBANK_PARAM_SIZE
	.align		4
.L_115:
        /*00ec*/ 	.byte	0x03, 0x19
        /*00ee*/ 	.short	0x0c14


	//----- nvinfo : EIATTR_PARAM_CBANK
	.align		4
        /*00f0*/ 	.byte	0x04, 0x0a
        /*00f2*/ 	.short	(.L_117 - .L_116)
	.align		4
.L_116:
        /*00f4*/ 	.word	index@(.nv.constant0._Z25multi_tensor_apply_kernelI18TensorListMetadataILi4EE10SGDFunctorILi4EN3c104HalfEfEJffffbbbfEEvlPViT_T0_DpT1_)
        /*00f8*/ 	.short	0x0210
        /*00fa*/ 	.short	0x0c14


	//----- nvinfo : EIATTR_SW_WAR
	.align		4
.L_117:
        /*00fc*/ 	.byte	0x04, 0x36
        /*00fe*/ 	.short	(.L_119 - .L_118)
.L_118:
        /*0100*/ 	.word	0x00000008
.L_119:


//--------------------- .nv.info._Z25multi_tensor_apply_kernelI18TensorListMetadataILi3EE10SGDFunctorILi3EffEJffffbbbfEEvlPViT_T0_DpT1_ --------------------------
	.section	.nv.info._Z25multi_tensor_apply_kernelI18TensorListMetadataILi3EE10SGDFunctorILi3EffEJffffbbbfEEvlPViT_T0_DpT1_,"",@"SHT_CUDA_INFO"
	.sectionflags	@""
	.align	4


	//----- nvinfo : EIATTR_CUDA_API_VERSION
	.align		4
        /*0000*/ 	.byte	0x04, 0x37
        /*0002*/ 	.short	(.L_121 - .L_120)
.L_120:
        /*0004*/ 	.word	0x00000082


	//----- nvinfo : EIATTR_KPARAM_INFO
	.align		4
.L_121:
        /*0008*/ 	.byte	0x04, 0x17
        /*000a*/ 	.short	(.L_123 - .L_122)
.L_122:
        /*000c*/ 	.word	0x00000000
        /*0010*/ 	.short	0x000b
        /*0012*/ 	.short	0x0c70
        /*0014*/ 	.byte	0x00, 0xf0, 0x11, 0x00


	//----- nvinfo : EIATTR_KPARAM_INFO
	.align		4
.L_123:
        /*0018*/ 	.byte	0x04, 0x17
        /*001a*/ 	.short	(.L_125 - .L_124)
.L_124:
        /*001c*/ 	.word	0x00000000
        /*0020*/ 	.short	0x000a
        /*0022*/ 	.short	0x0c6e
        /*0024*/ 	.byte	0x00, 0xf0, 0x05, 0x00


	//----- nvinfo : EIATTR_KPARAM_INFO
	.align		4
.L_125:
        /*0028*/ 	.byte	0x04, 0x17
        /*002a*/ 	.short	(.L_127 - .L_126)
.L_126:
        /*002c*/ 	.word	0x00000000
        /*0030*/ 	.short	0x0009
        /*0032*/ 	.short	0x0c6d
        /*0034*/ 	.byte	0x00, 0xf0, 0x05, 0x00


	//----- nvinfo : EIATTR_KPARAM_INFO
	.align		4
.L_127:
        /*0038*/ 	.byte	0x04, 0x17
        /*003a*/ 	.short	(.L_129 - .L_128)
.L_128:
        /*003c*/ 	.word	0x00000000
        /*0040*/ 	.short	0x0008
        /*0042*/ 	.short	0x0c6c
        /*0044*/ 	.byte	0x00, 0xf0, 0x05, 0x00


	//----- nvinfo : EIATTR_KPARAM_INFO
	.align		4
.L_129:
        /*0048*/ 	.byte	0x04, 0x17
        /*004a*/ 	.short	(.L_131 - .L_130)
.L_130:
        /*004c*/ 	.word	0x00000000
        /*0050*/ 	.short	0x0007
        /*0052*/ 	.short	0x0c68
        /*0054*/ 	.byte	0x00, 0xf0, 0x11, 0x00


	//----- nvinfo : EIATTR_KPARAM_INFO
	.align		4
.L_131:
        /*0058*/ 	.byte	0x04, 0x17
        /*005a*/ 	.short	(.L_133 - .L_132)
.L_132:
        /*005c*/ 	.word	0x00000000
        /*0060*/ 	.short	0x0006
        /*0062*/ 	.short	0x0c64
        /*0064*/ 	.byte	0x00, 0xf0, 0x11, 0x00


	//----- nvinfo : EIATTR_KPARAM_INFO
	.align		4
.L_133:
        /*0068*/ 	.byte	0x04, 0x17
        /*006a*/ 	.short	(.L_135 - .L_134)
.L_134:
        /*006c*/ 	.word	0x00000000
        /*0070*/ 	.short	0x0005
        /*0072*/ 	.short	0x0c60
        /*0074*/ 	.byte	0x00, 0xf0, 0x11, 0x00


	//----- nvinfo : EIATTR_KPARAM_INFO
	.align		4
.L_135:
        /*0078*/ 	.byte	0x04, 0x17
        /*007a*/ 	.short	(.L_137 - .L_136)
.L_136:
        /*007c*/ 	.word	0x00000000
        /*0080*/ 	.short	0x0004
        /*0082*/ 	.short	0x0c5c
        /*0084*/ 	.byte	0x00, 0xf0, 0x11, 0x00


	//----- nvinfo : EIATTR_KPARAM_INFO
	.align		4
.L_137:
        /*0088*/ 	.byte	0x04, 0x17
        /*008a*/ 	.short	(.L_139 - .L_138)
.L_138:
        /*008c*/ 	.word	0x00000000
        /*0090*/ 	.short	0x0003
        /*0092*/ 	.short	0x0c58
        /*0094*/ 	.byte	0x00, 0xf0, 0x05, 0x00


	//----- nvinfo : EIATTR_KPARAM_INFO
	.align		4
.L_139:
        /*0098*/ 	.byte	0x04, 0x17
        /*009a*/ 	.short	(.L_141 - .L_140)
.L_140:
        /*009c*/ 	.word	0x00000000
        /*00a0*/ 	.short	0x0002
        /*00a2*/ 	.short	0x0010
        /*00a4*/ 	.byte	0x00, 0xf0, 0x21, 0x31


	//----- nvinfo : EIATTR_KPARAM_INFO
	.align		4
.L_141:
        /*00a8*/ 	.byte	0x04, 0x17
        /*00aa*/ 	.short	(.L_143 - .L_142)
.L_142:
        /*00ac*/ 	.word	0x00000000
        /*00b0*/ 	.short	0x0001
        /*00b2*/ 	.short	0x0008
        /*00b4*/ 	.byte	0x00, 0xf0, 0x21, 0x00


	//----- nvinfo : EIATTR_KPARAM_INFO
	.align		4
.L_143:
        /*00b8*/ 	.byte	0x04, 0x17
        /*00ba*/ 	.short	(.L_145 - .L_144)
.L_144:
        /*00bc*/ 	.word	0x00000000
        /*00c0*/ 	.short	0x0000
        /*00c2*/ 	.short	0x0000
        /*00c4*/ 	.byte	0x00, 0xf0, 0x21, 0x00


	//----- nvinfo : EIATTR_SPARSE_MMA_MASK
	.align		4
.L_145:
        /*00c8*/ 	.byte	0x03, 0x50
        /*00ca*/ 	.short	0x0000


	//----- nvinfo : EIATTR_MAXREG_COUNT
	.align		4
        /*00cc*/ 	.byte	0x03, 0x1b
        /*00ce*/ 	.short	0x00ff


	//----- nvinfo : EIATTR_MERCURY_ISA_VERSION
	.align		4
        /*00d0*/ 	.byte	0x03, 0x5f
        /*00d2*/ 	.short	0x0101


	//----- nvinfo : EIATTR_EXIT_INSTR_OFFSETS
	.align		4
        /*00d4*/ 	.byte	0x04, 0x1c
        /*00d6*/ 	.short	(.L_147 - .L_146)


	//   ....[0]....
.L_146:
        /*00d8*/ 	.word	0x00000050


	//   ....[1]....
        /*00dc*/ 	.word	0x00000130


	//   ....[2]....
        /*00e0*/ 	.word	0x00001480


	//----- nvinfo : EIATTR_CRS_STACK_SIZE
	.align		4
.L_147:
        /*00e4*/ 	.byte	0x04, 0x1e
        /*00e6*/ 	.short	(.L_149 - .L_148)
.L_148:
        /*00e8*/ 	.word	0x00000000


	//----- nvinfo : EIATTR_CBANK_PARAM_SIZE
	.align		4
.L_149:
        /*00ec*/ 	.byte	0x03, 0x19
        /*00ee*/ 	.short	0x0c74


	//----- nvinfo : EIATTR_PARAM_CBANK
	.align		4
        /*00f0*/ 	.byte	0x04, 0x0a
        /*00f2*/ 	.short	(.L_151 - .L_150)
	.align		4
.L_150:
        /*00f4*/ 	.word	index@(.nv.constant0._Z25multi_tensor_apply_kernelI18TensorListMetadataILi3EE10SGDFunctorILi3EffEJffffbbbfEEvlPViT_T0_DpT1_)
        /*00f8*/ 	.short	0x0210
        /*00fa*/ 	.short	0x0c74


	//----- nvinfo : EIATTR_SW_WAR
	.align		4
.L_151:
        /*00fc*/ 	.byte	0x04, 0x36
        /*00fe*/ 	.short	(.L_153 - .L_152)
.L_152:
        /*0100*/ 	.word	0x00000008
.L_153:


//--------------------- .nv.info._Z25multi_tensor_apply_kernelI18TensorListMetadataILi3EE10SGDFunctorILi3EN3c104HalfES4_EJffffbbbfEEvlPViT_T0_DpT1_ --------------------------
	.section	.nv.info._Z25multi_tensor_apply_kernelI18TensorListMetadataILi3EE10SGDFunctorILi3EN3c104HalfES4_EJffffbbbfEEvlPViT_T0_DpT1_,"",@"SHT_CUDA_INFO"
	.sectionflags	@""
	.align	4


	//----- nvinfo : EIATTR_CUDA_API_VERSION
	.align		4
        /*0000*/ 	.byte	0x04, 0x37
        /*0002*/ 	.short	(.L_155 - .L_154)
.L_154:
        /*0004*/ 	.word	0x00000082


	//----- nvinfo : EIATTR_KPARAM_INFO
	.align		4
.L_155:
        /*0008*/ 	.byte	0x04, 0x17
        /*000a*/ 	.short	(.L_157 - .L_156)
.L_156:
        /*000c*/ 	.word	0x00000000
        /*0010*/ 	.short	0x000b
        /*0012*/ 	.short	0x0c70
        /*0014*/ 	.byte	0x00, 0xf0, 0x11, 0x00


	//----- nvinfo : EIATTR_KPARAM_INFO
	.align		4
.L_157:
        /*0018*/ 	.byte	0x04, 0x17
        /*001a*/ 	.short	(.L_159 - .L_158)
.L_158:
        /*001c*/ 	.word	0x00000000
        /*0020*/ 	.short	0x000a
        /*0022*/ 	.short	0x0c6e
        /*0024*/ 	.byte	0x00, 0xf0, 0x05, 0x00


	//----- nvinfo : EIATTR_KPARAM_INFO
	.align		4
.L_159:
        /*0028*/ 	.byte	0x04, 0x17
        /*002a*/ 	.short	(.L_161 - .L_160)
.L_160:
        /*002c*/ 	.word	0x00000000
        /*0030*/ 	.short	0x0009
        /*0032*/ 	.short	0x0c6d
        /*0034*/ 	.byte	0x00, 0xf0, 0x05, 0x00


	//----- nvinfo : EIATTR_KPARAM_INFO
	.align		4
.L_161:
        /*0038*/ 	.byte	0x04, 0x17
        /*003a*/ 	.short	(.L_163 - .L_162)
.L_162:
        /*003c*/ 	.word	0x00000000
        /*0040*/ 	.short	0x0008
        /*0042*/ 	.short	0x0c6c
        /*0044*/ 	.byte	0x00, 0xf0, 0x05, 0x00


	//----- nvinfo : EIATTR_KPARAM_INFO
	.align		4
.L_163:
        /*0048*/ 	.byte	0x04, 0x17
        /*004a*/ 	.short	(.L_165 - .L_164)
.L_164:
        /*004c*/ 	.word	0x00000000
        /*0050*/ 	.short	0x0007
        /*0052*/ 	.short	0x0c68
        /*0054*/ 	.byte	0x00, 0xf0, 0x11, 0x00


	//----- nvinfo : EIATTR_KPARAM_INFO
	.align		4
.L_165:
        /*0058*/ 	.byte	0x04, 0x17
        /*005a*/ 	.short	(.L_167 - .L_166)
.L_166:
        /*005c*/ 	.word	0x00000000
        /*0060*/ 	.short	0x0006
        /*0062*/ 	.short	0x0c64
        /*0064*/ 	.byte	0x00, 0xf0, 0x11, 0x00


	//----- nvinfo : EIATTR_KPARAM_INFO
	.align		4
.L_167:
        /*0068*/ 	.byte	0x04, 0x17
        /*006a*/ 	.short	(.L_169 - .L_168)
.L_168:
        /*006c*/ 	.word	0x00000000
        /*0070*/ 	.short	0x0005
        /*0072*/ 	.short	0x0c60
        /*0074*/ 	.byte	0x00, 0xf0, 0x11, 0x00


	//----- nvinfo : EIATTR_KPARAM_INFO
	.align		4
.L_169:
        /*0078*/ 	.byte	0x04, 0x17
        /*007a*/ 	.short	(.L_171 - .L_170)
.L_170:
        /*007c*/ 	.word	0x00000000
        /*0080*/ 	.short	0x0004
        /*0082*/ 	.short	0x0c5c
        /*0084*/ 	.byte	0x00, 0xf0, 0x11, 0x00


	//----- nvinfo : EIATTR_KPARAM_INFO
	.align		4
.L_171:
        /*0088*/ 	.byte	0x04, 0x17
        /*008a*/ 	.short	(.L_173 - .L_172)
.L_172:
        /*008c*/ 	.word	0x00000000
        /*0090*/ 	.short	0x0003
        /*0092*/ 	.short	0x0c58
        /*0094*/ 	.byte	0x00, 0xf0, 0x05, 0x00


	//----- nvinfo : EIATTR_KPARAM_INFO
	.align		4
.L_173:
        /*0098*/ 	.byte	0x04, 0x17
        /*009a*/ 	.short	(.L_175 - .L_174)
.L_174:
        /*009c*/ 	.word	0x00000000
        /*00a0*/ 	.short	0x0002
        /*00a2*/ 	.short	0x0010
        /*00a4*/ 	.byte	0x00, 0xf0, 0x21, 0x31


	//----- nvinfo : EIATTR_KPARAM_INFO
	.align		4
.L_175:
        /*00a8*/ 	.byte	0x04, 0x17
        /*00aa*/ 	.short	(.L_177 - .L_176)
.L_176:
        /*00ac*/ 	.word	0x00000000
        /*00b0*/ 	.short	0x0001
        /*00b2*/ 	.short	0x0008
        /*00b4*/ 	.byte	0x00, 0xf0, 0x21, 0x00


	//----- nvinfo : EIATTR_KPARAM_INFO
	.align		4
.L_177:
        /*00b8*/ 	.byte	0x04, 0x17
        /*00ba*/ 	.short	(.L_179 - .L_178)
.L_178:
        /*00bc*/ 	.word	0x00000000
        /*00c0*/ 	.short	0x0000
        /*00c2*/ 	.short	0x0000
        /*00c4*/ 	.byte	0x00, 0xf0, 0x21, 0x00


	//----- nvinfo : EIATTR_SPARSE_MMA_MASK
	.align		4
.L_179:
        /*00c8*/ 	.byte	0x03, 0x50
        /*00ca*/ 	.short	0x0000


	//----- nvinfo : EIATTR_MAXREG_COUNT
	.align		4
        /*00cc*/ 	.byte	0x03, 0x1b
        /*00ce*/ 	.short	0x00ff


	//----- nvinfo : EIATTR_MERCURY_ISA_VERSION
	.align		4
        /*00d0*/ 	.byte	0x03, 0x5f
        /*00d2*/ 	.short	0x0101


	//----- nvinfo : EIATTR_EXIT_INSTR_OFFSETS
	.align		4
        /*00d4*/ 	.byte	0x04, 0x1c
        /*00d6*/ 	.short	(.L_181 - .L_180)


	//   ....[0]....
.L_180:
        /*00d8*/ 	.word	0x00000050


	//   ....[1]....
        /*00dc*/ 	.word	0x00000130


	//   ....[2]....
        /*00e0*/ 	.word	0x00001730


	//----- nvinfo : EIATTR_CRS_STACK_SIZE
	.align		4
.L_181:
        /*00e4*/ 	.byte	0x04, 0x1e
        /*00e6*/ 	.short	(.L_183 - .L_182)
.L_182:
        /*00e8*/ 	.word	0x00000000


	//----- nvinfo : EIATTR_CBANK_PARAM_SIZE
	.align		4
.L_183:
        /*00ec*/ 	.byte	0x03, 0x19
        /*00ee*/ 	.short	0x0c74


	//----- nvinfo : EIATTR_PARAM_CBANK
	.align		4
        /*00f0*/ 	.byte	0x04, 0x0a
        /*00f2*/ 	.short	(.L_185 - .L_184)
	.align		4
.L_184:
        /*00f4*/ 	.word	index@(.nv.constant0._Z25multi_tensor_apply_kernelI18TensorListMetadataILi3EE10SGDFunctorILi3EN3c104HalfES4_EJffffbbbfEEvlPViT_T0_DpT1_)
        /*00f8*/ 	.short	0x0210
        /*00fa*/ 	.short	0x0c74


	//----- nvinfo : EIATTR_SW_WAR
	.align		4
.L_185:
        /*00fc*/ 	.byte	0x04, 0x36
        /*00fe*/ 	.short	(.L_187 - .L_186)
.L_186:
        /*0100*/ 	.word	0x00000008
.L_187:


//--------------------- .nv.callgraph             --------------------------
	.section	.nv.callgraph,"",@"SHT_CUDA_CALLGRAPH"
	.align	4
	.sectionentsize	8
	.align		4
        /*0000*/ 	.word	0x00000000
	.align		4
        /*0004*/ 	.word	0xffffffff
	.align		4
        /*0008*/ 	.word	0x00000000
	.align		4
        /*000c*/ 	.word	0xfffffffe
	.align		4
        /*0010*/ 	.word	0x00000000
	.align		4
        /*0014*/ 	.word	0xfffffffd
	.align		4
        /*0018*/ 	.word	0x00000000
	.align		4
        /*001c*/ 	.word	0xfffffffc


//--------------------- .nv.constant4             --------------------------
	.section	.nv.constant4,"a",@progbits
	.align	8
	.align		8
.nv.constant4:
        /*0000*/ 	.dword	_ZN57_INTERNAL_3d4148be_26_multi_tensor_sgd_kernel_cu_cfffd2454cuda3std3__45__cpo5beginE
	.align		8
        /*0008*/ 	.dword	_ZN57_INTERNAL_3d4148be_26_multi_tensor_sgd_kernel_cu_cfffd2454cuda3std3__45__cpo3endE
	.align		8
        /*0010*/ 	.dword	_ZN57_INTERNAL_3d4148be_26_multi_tensor_sgd_kernel_cu_cfffd2454cuda3std3__45__cpo6cbeginE
	.align		8
        /*0018*/ 	.dword	_ZN57_INTERNAL_3d4148be_26_multi_tensor_sgd_kernel_cu_cfffd2454cuda3std3__45__cpo4cendE
	.align		8
        /*0020*/ 	.dword	_ZN57_INTERNAL_3d4148be_26_multi_tensor_sgd_kernel_cu_cfffd2454cuda3std3__45__cpo6rbeginE
	.align		8
        /*0028*/ 	.dword	_ZN57_INTERNAL_3d4148be_26_multi_tensor_sgd_kernel_cu_cfffd2454cuda3std3__45__cpo4rendE
	.align		8
        /*0030*/ 	.dword	_ZN57_INTERNAL_3d4148be_26_multi_tensor_sgd_kernel_cu_cfffd2454cuda3std3__45__cpo7crbeginE
	.align		8
        /*0038*/ 	.dword	_ZN57_INTERNAL_3d4148be_26_multi_tensor_sgd_kernel_cu_cfffd2454cuda3std3__45__cpo5crendE
	.align		8
        /*0040*/ 	.dword	_ZN57_INTERNAL_3d4148be_26_multi_tensor_sgd_kernel_cu_cfffd2454cuda3std3__459_GLOBAL__N__3d4148be_26_multi_tensor_sgd_kernel_cu_cfffd2456ignoreE
	.align		8
        /*0048*/ 	.dword	_ZN57_INTERNAL_3d4148be_26_multi_tensor_sgd_kernel_cu_cfffd2454cuda3std3__419piecewise_constructE
	.align		8
        /*0050*/ 	.dword	_ZN57_INTERNAL_3d4148be_26_multi_tensor_sgd_kernel_cu_cfffd2454cuda3std3__48in_placeE
	.align		8
        /*0058*/ 	.dword	_ZN57_INTERNAL_3d4148be_26_multi_tensor_sgd_kernel_cu_cfffd2454cuda3std3__420unreachable_sentinelE
	.align		8
        /*0060*/ 	.dword	_ZN57_INTERNAL_3d4148be_26_multi_tensor_sgd_kernel_cu_cfffd2454cuda3std6ranges3__45__cpo4swapE
	.align		8
        /*0068*/ 	.dword	_ZN57_INTERNAL_3d4148be_26_multi_tensor_sgd_kernel_cu_cfffd2454cuda3std6ranges3__45__cpo9iter_moveE
	.align		8
        /*0070*/ 	.dword	_ZN57_INTERNAL_3d4148be_26_multi_tensor_sgd_kernel_cu_cfffd2454cuda3std6ranges3__45__cpo5beginE
	.align		8
        /*0078*/ 	.dword	_ZN57_INTERNAL_3d4148be_26_multi_tensor_sgd_kernel_cu_cfffd2454cuda3std6ranges3__45__cpo3endE
	.align		8
        /*0080*/ 	.dword	_ZN57_INTERNAL_3d4148be_26_multi_tensor_sgd_kernel_cu_cfffd2454cuda3std6ranges3__45__cpo6cbeginE
	.align		8
        /*0088*/ 	.dword	_ZN57_INTERNAL_3d4148be_26_multi_tensor_sgd_kernel_cu_cfffd2454cuda3std6ranges3__45__cpo4cendE
	.align		8
        /*0090*/ 	.dword	_ZN57_INTERNAL_3d4148be_26_multi_tensor_sgd_kernel_cu_cfffd2454cuda3std6ranges3__45__cpo7advanceE
	.align		8
        /*0098*/ 	.dword	_ZN57_INTERNAL_3d4148be_26_multi_tensor_sgd_kernel_cu_cfffd2454cuda3std6ranges3__45__cpo9iter_swapE
	.align		8
        /*00a0*/ 	.dword	_ZN57_INTERNAL_3d4148be_26_multi_tensor_sgd_kernel_cu_cfffd2454cuda3std6ranges3__45__cpo4nextE
	.align		8
        /*00a8*/ 	.dword	_ZN57_INTERNAL_3d4148be_26_multi_tensor_sgd_kernel_cu_cfffd2454cuda3std6ranges3__45__cpo4prevE
	.align		8
        /*00b0*/ 	.dword	_ZN57_INTERNAL_3d4148be_26_multi_tensor_sgd_kernel_cu_cfffd2454cuda3std6ranges3__45__cpo4dataE
	.align		8
        /*00b8*/ 	.dword	_ZN57_INTERNAL_3d4148be_26_multi_tensor_sgd_kernel_cu_cfffd2454cuda3std6ranges3__45__cpo5cdataE
	.align		8
        /*00c0*/ 	.dword	_ZN57_INTERNAL_3d4148be_26_multi_tensor_sgd_kernel_cu_cfffd2454cuda3std6ranges3__45__cpo4sizeE
	.align		8
        /*00c8*/ 	.dword	_ZN57_INTERNAL_3d4148be_26_multi_tensor_sgd_kernel_cu_cfffd2454cuda3std6ranges3__45__cpo5ssizeE
	.align		8
        /*00d0*/ 	.dword	_ZN57_INTERNAL_3d4148be_26_multi_tensor_sgd_kernel_cu_cfffd2454cuda3std6ranges3__45__cpo8distanceE
	.align		8
        /*00d8*/ 	.dword	_ZN57_INTERNAL_3d4148be_26_multi_tensor_sgd_kernel_cu_cfffd2456thrust23THRUST_300001_SM_900_NS6system6detail10sequential3seqE


//--------------------- .text._Z25multi_tensor_apply_kernelI18TensorListMetadataILi4EE10SGDFunctorILi4EffEJffffbbbfEEvlPViT_T0_DpT1_ --------------------------
	.section	.text._Z25multi_tensor_apply_kernelI18TensorListMetadataILi4EE10SGDFunctorILi4EffEJffffbbbfEEvlPViT_T0_DpT1_,"ax",@progbits
	.align	128
        .global         _Z25multi_tensor_apply_kernelI18TensorListMetadataILi4EE10SGDFunctorILi4EffEJffffbbbfEEvlPViT_T0_DpT1_
        .type           _Z25multi_tensor_apply_kernelI18TensorListMetadataILi4EE10SGDFunctorILi4EffEJffffbbbfEEvlPViT_T0_DpT1_,@function
        .size           _Z25multi_tensor_apply_kernelI18TensorListMetadataILi4EE10SGDFunctorILi4EffEJffffbbbfEEvlPViT_T0_DpT1_,(.L_x_95 - _Z25multi_tensor_apply_kernelI18TensorListMetadataILi4EE10SGDFunctorILi4EffEJffffbbbfEEvlPViT_T0_DpT1_)
        .other          _Z25multi_tensor_apply_kernelI18TensorListMetadataILi4EE10SGDFunctorILi4EffEJffffbbbfEEvlPViT_T0_DpT1_,@"STO_CUDA_ENTRY STV_DEFAULT"
_Z25multi_tensor_apply_kernelI18TensorListMetadataILi4EE10SGDFunctorILi4EffEJffffbbbfEEvlPViT_T0_DpT1_:
.text._Z25multi_tensor_apply_kernelI18TensorListMetadataILi4EE10SGDFunctorILi4EffEJffffbbbfEEvlPViT_T0_DpT1_:
[----:B------:R-:W-:Y:S08]  /*0000*/  LDC R1, c[0x0][0x28] ;  /* 0x00000a00ff017b82 */ /* 0x000ff00000000800 */
[----:B------:R-:W0:Y:S01]  /*0010*/  LDC.64 R2, c[0x0][0x218] ;  /* 0x00008600ff027b82 */ /* 0x000e220000000a00 */
[----:B------:R-:W-:Y:S02]  /*0020*/  ULDC.64 UR12, c[0x0][0x208] ;  /* 0x00008200000c7ab9 */ /* 0x000fe40000000a00 */
[----:B0-----:R-:W2:Y:S02]  /*0030*/  LDG.E.STRONG.SYS R2, desc[UR12][R2.64] ;  /* 0x0000000c02027981 */ /* 0x001ea4000c1f5900 */
[----:B--2---:R-:W-:-:S13]  /*0040*/  ISETP.NE.AND P0, PT, R2, RZ, PT ;  /* 0x000000ff0200720c */ /* 0x004fda0003f05270 */
[----:B------:R-:W-:Y:S05]  /*0050*/  @P0 EXIT ;  /* 0x000000000000094d */ /* 0x000fea0003800000 */
[----:B------:R-:W0:Y:S01]  /*0060*/  S2UR UR5, SR_CTAID.X ;  /* 0x00000000000579c3 */ /* 0x000e220000002500 */
[----:B------:R-:W-:Y:S01]  /*0070*/  UMOV UR6, 0x10 ;  /* 0x0000001000067882 */ /* 0x000fe20000000000 */
[----:B------:R-:W-:Y:S02]  /*0080*/  ULDC UR7, c[0x0][0x210] ;  /* 0x0000840000077ab9 */ /* 0x000fe40000000800 */
[----:B------:R-:W-:Y:S02]  /*0090*/  UISETP.GE.AND UP0, UPT, UR7, 0x1, UPT ;  /* 0x000000010700788c */ /* 0x000fe4000bf06270 */
[----:B0-----:R-:W-:-:S03]  /*00a0*/  ULEA UR4, UR5, UR6, 0x2 ;  /* 0x0000000605047291 */ /* 0x001fc6000f8e103f */
[----:B------:R-:W-:Y:S02]  /*00b0*/  ULDC.U8 UR5, c[0x0][UR5+0x7c0] ;  /* 0x0001f00005057abb */ /* 0x000fe40008000000 */
[----:B------:R-:W-:-:S07]  /*00c0*/  ULEA UR6, UR5, UR6, 0x3 ;  /* 0x0000000605067291 */ /* 0x000fce000f8e183f */
[----:B------:R-:W-:Y:S02]  /*00d0*/  ULDC UR4, c[0x0][UR4+0x8f0] ;  /* 0x00023c0004047abb */ /* 0x000fe40008000800 */
[----:B------:R-:W-:-:S03]  /*00e0*/  UIMAD UR5, UR4, UR7, URZ ;  /* 0x00000007040572a4 */ /* 0x000fc6000f8e023f */
[----:B------:R-:W-:Y:S02]  /*00f0*/  ULDC UR4, c[0x0][UR6+0x690] ;  /* 0x0001a40006047abb */ /* 0x000fe40008000800 */
[----:B------:R-:W-:-:S04]  /*0100*/  UIADD3 UR8, UR4, -UR5, URZ ;  /* 0x8000000504087290 */ /* 0x000fc8000fffe03f */
[----:B------:R-:W-:-:S06]  /*0110*/  UISETP.LT.OR UP0, UPT, UR8, 0x1, !UP0 ;  /* 0x000000010800788c */ /* 0x000fcc000c701670 */
[----:B------:R-:W-:-:S13]  /*0120*/  PLOP3.LUT P0, PT, PT, PT, UP0, 0x80, 0x0 ;  /* 0x000000000000781c */ /* 0x000fda0003f0f008 */
[----:B------:R-:W-:Y:S05]  /*0130*/  @P0 EXIT ;  /* 0x000000000000094d */ /* 0x000fea0003800000 */
[----:B------:R-:W0:Y:S01]  /*0140*/  LDC R0, c[0x0][0xe14] ;  /* 0x00038500ff007b82 */ /* 0x000e220000000800 */
[----:B------:R-:W1:Y:S01]  /*0150*/  S2R R32, SR_TID.X ;  /* 0x0000000000207919 */ /* 0x000e620000002100 */
[----:B------:R-:W-:Y:S01]  /*0160*/  ULDC UR4, c[0x0][0xe0c] ;  /* 0x0003830000047ab9 */ /* 0x000fe20000000800 */
[----:B------:R-:W-:Y:S01]  /*0170*/  ULDC.64 UR14, c[0x0][UR6+0x210] ;  /* 0x00008400060e7abb */ /* 0x000fe20008000a00 */
[----:B------:R-:W-:Y:S01]  /*0180*/  FSETP.NEU.FTZ.AND P0, PT, RZ, UR4, PT ;  /* 0x00000004ff007c0b */ /* 0x000fe2000bf1d000 */
[----:B------:R-:W-:Y:S01]  /*0190*/  ULDC.S8 UR4, c[0x0][0xe1e] ;  /* 0x0003878000047ab9 */ /* 0x000fe20000000200 */
[----:B------:R-:W-:Y:S01]  /*01a0*/  ULDC.64 UR16, c[0x0][UR6+0x330] ;  /* 0x0000cc0006107abb */ /* 0x000fe20008000a00 */
[----:B------:R-:W-:Y:S01]  /*01b0*/  ULDC.64 UR18, c[0x0][UR6+0x450] ;  /* 0x0001140006127abb */ /* 0x000fe20008000a00 */
[----:B------:R-:W-:Y:S01]  /*01c0*/  ULDC.64 UR6, c[0x0][UR6+0x570] ;  /* 0x00015c0006067abb */ /* 0x000fe20008000a00 */
[----:B------:R-:W-:Y:S01]  /*01d0*/  ULDC UR20, c[0x0][0x0] ;  /* 0x0000000000147ab9 */ /* 0x000fe20000000800 */
[----:B------:R-:W-:Y:S01]  /*01e0*/  ULDC UR25, c[0x0][0xe0c] ;  /* 0x0003830000197ab9 */ /* 0x000fe20000000800 */
[----:B------:R-:W-:Y:S01]  /*01f0*/  ULDC UR21, c[0x0][0xe10] ;  /* 0x0003840000157ab9 */ /* 0x000fe20000000800 */
[----:B------:R-:W-:Y:S01]  /*0200*/  ULDC.U8 UR22, c[0x0][0xe1c] ;  /* 0x0003870000167ab9 */ /* 0x000fe20000000000 */
[----:B------:R-:W-:Y:S01]  /*0210*/  ULDC UR23, c[0x0][0xe18] ;  /* 0x0003860000177ab9 */ /* 0x000fe20000000800 */
[----:B------:R-:W-:-:S03]  /*0220*/  ULDC UR24, c[0x0][0x210] ;  /* 0x0000840000187ab9 */ /* 0x000fc60000000800 */
[----:B------:R-:W-:Y:S01]  /*0230*/  VOTEU.ANY UP0, P0 ;  /* 0x00000000003f7886 */ /* 0x000fe20000000100 */
[----:B------:R-:W-:Y:S02]  /*0240*/  UISETP.EQ.AND UP1, UPT, UR4, URZ, UP0 ;  /* 0x0000003f0400728c */ /* 0x000fe40008722270 */
[----:B------:R-:W-:-:S03]  /*0250*/  UISETP.NE.AND UP0, UPT, UR4, URZ, UP0 ;  /* 0x0000003f0400728c */ /* 0x000fc60008705270 */
[----:B------:R-:W-:Y:S01]  /*0260*/  UMOV UR4, URZ ;  /* 0x0000003f00047c82 */ /* 0x000fe20008000000 */
[----:B0-----:R-:W-:-:S05]  /*0270*/  FADD.FTZ R0, -R0, 1 ;  /* 0x3f80000000007421 */ /* 0x001fca0000010100 */
[----:B-1----:R-:W-:-:S15]  /*0280*/  R2UR UR11, R0 ;  /* 0x00000000000b72ca */ /* 0x002fde00000e0000 */
.L_x_23:
[----:B-1----:R-:W-:Y:S01]  /*0290*/  VIADD R32, R32, UR4 ;  /* 0x0000000420207c36 */ /* 0x002fe20008000000 */
[----:B------:R-:W-:-:S03]  /*02a0*/  USHF.R.S32.HI UR9, URZ, 0x1f, UR5 ;  /* 0x0000001f3f097899 */ /* 0x000fc60008011405 */
[C---:B--2---:R-:W-:Y:S01]  /*02b0*/  VIADD R7, R32.reuse, UR20 ;  /* 0x0000001420077c36 */ /* 0x044fe20008000000 */
[C---:B------:R-:W-:Y:S02]  /*02c0*/  IADD3 R13, P1, R32.reuse, UR5, RZ ;  /* 0x00000005200d7c10 */ /* 0x040fe4000ff3e0ff */
[C---:B------:R-:W-:Y:S01]  /*02d0*/  ISETP.GE.AND P0, PT, R32.reuse, UR24, PT ;  /* 0x0000001820007c0c */ /* 0x040fe2000bf06270 */
[C---:B------:R-:W-:Y:S01]  /*02e0*/  VIADD R14, R7.reuse, UR20 ;  /* 0x00000014070e7c36 */ /* 0x040fe20008000000 */
[C---:B---3--:R-:W-:Y:S02]  /*02f0*/  LEA.HI.X.SX32 R2, R32.reuse, UR9, 0x1, P1 ;  /* 0x0000000920027c11 */ /* 0x048fe400088f0eff */
[----:B------:R-:W-:Y:S01]  /*0300*/  ISETP.LT.AND P0, PT, R32, UR8, !P0 ;  /* 0x0000000820007c0c */ /* 0x000fe2000c701270 */
[----:B------:R-:W-:Y:S01]  /*0310*/  VIADD R15, R14, UR20 ;  /* 0x000000140e0f7c36 */ /* 0x000fe20008000000 */
[C---:B------:R-:W-:Y:S02]  /*0320*/  ISETP.GE.AND P1, PT, R7.reuse, UR24, PT ;  /* 0x0000001807007c0c */ /* 0x040fe4000bf26270 */
[----:B------:R-:W-:-:S02]  /*0330*/  IADD3 R0, P2, R7, UR5, RZ ;  /* 0x0000000507007c10 */ /* 0x000fc4000ff5e0ff */
[C---:B------:R-:W-:Y:S02]  /*0340*/  ISETP.LT.AND P1, PT, R7.reuse, UR8, !P1 ;  /* 0x0000000807007c0c */ /* 0x040fe4000cf21270 */
[----:B------:R-:W-:Y:S01]  /*0350*/  LEA.HI.X.SX32 R7, R7, UR9, 0x1, P2 ;  /* 0x0000000907077c11 */ /* 0x000fe200090f0eff */
[----:B------:R-:W-:Y:S01]  /*0360*/  IMAD.SHL.U32 R16, R0, 0x4, RZ ;  /* 0x0000000400107824 */ /* 0x000fe200078e00ff */
[C---:B------:R-:W-:Y:S02]  /*0370*/  ISETP.GE.AND P2, PT, R14.reuse, UR24, PT ;  /* 0x000000180e007c0c */ /* 0x040fe4000bf46270 */
[----:B------:R-:W-:Y:S01]  /*0380*/  ISETP.GE.AND P3, PT, R15, UR24, PT ;  /* 0x000000180f007c0c */ /* 0x000fe2000bf66270 */
[----:B------:R-:W0:Y:S01]  /*0390*/  @P0 LDC R33, c[0x0][0xe20] ;  /* 0x00038800ff210b82 */ /* 0x000e220000000800 */
[C---:B------:R-:W-:Y:S01]  /*03a0*/  SHF.L.U64.HI R17, R13.reuse, 0x2, R2 ;  /* 0x000000020d117819 */ /* 0x040fe20000010202 */
[----:B------:R-:W-:Y:S01]  /*03b0*/  IMAD.SHL.U32 R13, R13, 0x4, RZ ;  /* 0x000000040d0d7824 */ /* 0x000fe200078e00ff */
[----:B------:R-:W-:-:S02]  /*03c0*/  ISETP.LT.AND P2, PT, R14, UR8, !P2 ;  /* 0x000000080e007c0c */ /* 0x000fc4000d741270 */
[----:B------:R-:W-:Y:S02]  /*03d0*/  ISETP.LT.AND P3, PT, R15, UR8, !P3 ;  /* 0x000000080f007c0c */ /* 0x000fe4000df61270 */
[----:B------:R-:W-:Y:S02]  /*03e0*/  @P0 IADD3 R26, P4, R13, UR14, RZ ;  /* 0x0000000e0d1a0c10 */ /* 0x000fe4000ff9e0ff */
[----:B------:R-:W-:Y:S02]  /*03f0*/  IADD3 R3, P5, R14, UR5, RZ ;  /* 0x000000050e037c10 */ /* 0x000fe4000ffbe0ff */
[----:B------:R-:W-:Y:S02]  /*0400*/  IADD3 R12, P6, R15, UR5, RZ ;  /* 0x000000050f0c7c10 */ /* 0x000fe4000ffde0ff */
[----:B------:R-:W-:Y:S01]  /*0410*/  @P0 IADD3.X R27, R17, UR15, RZ, P4, !PT ;  /* 0x0000000f111b0c10 */ /* 0x000fe2000a7fe4ff */
[----:B------:R-:W-:Y:S01]  /*0420*/  IMAD.SHL.U32 R20, R3, 0x4, RZ ;  /* 0x0000000403147824 */ /* 0x000fe200078e00ff */
[----:B------:R-:W-:Y:S01]  /*0430*/  SHF.L.U64.HI R19, R0, 0x2, R7 ;  /* 0x0000000200137819 */ /* 0x000fe20000010207 */
[----:B------:R-:W-:Y:S01]  /*0440*/  IMAD.SHL.U32 R23, R12, 0x4, RZ ;  /* 0x000000040c177824 */ /* 0x000fe200078e00ff */
[----:B------:R-:W-:Y:S01]  /*0450*/  @P1 IADD3 R8, P4, R16, UR14, RZ ;  /* 0x0000000e10081c10 */ /* 0x000fe2000ff9e0ff */
[----:B------:R-:W0:Y:S01]  /*0460*/  @P0 LDG.E R18, desc[UR12][R26.64] ;  /* 0x0000000c1a120981 */ /* 0x000e22000c1e1900 */
[----:B------:R-:W-:Y:S01]  /*0470*/  LEA.HI.X.SX32 R14, R14, UR9, 0x1, P5 ;  /* 0x000000090e0e7c11 */ /* 0x000fe2000a8f0eff */
[----:B------:R-:W1:Y:S01]  /*0480*/  @P2 LDC R35, c[0x0][0xe20] ;  /* 0x00038800ff232b82 */ /* 0x000e620000000800 */
[----:B------:R-:W-:-:S02]  /*0490*/  LEA.HI.X.SX32 R15, R15, UR9, 0x1, P6 ;  /* 0x000000090f0f7c11 */ /* 0x000fc4000b0f0eff */
[----:B------:R-:W-:Y:S02]  /*04a0*/  @P1 IADD3.X R9, R19, UR15, RZ, P4, !PT ;  /* 0x0000000f13091c10 */ /* 0x000fe4000a7fe4ff */
[----:B------:R-:W-:Y:S02]  /*04b0*/  SHF.L.U64.HI R21, R3, 0x2, R14 ;  /* 0x0000000203157819 */ /* 0x000fe4000001020e */
[----:B------:R-:W-:Y:S01]  /*04c0*/  @P2 IADD3 R24, P4, R20, UR14, RZ ;  /* 0x0000000e14182c10 */ /* 0x000fe2000ff9e0ff */
[----:B------:R2:W3:Y:S01]  /*04d0*/  @P1 LDG.E R29, desc[UR12][R8.64] ;  /* 0x0000000c081d1981 */ /* 0x0004e2000c1e1900 */
[----:B------:R-:W-:Y:S01]  /*04e0*/  SHF.L.U64.HI R28, R12, 0x2, R15 ;  /* 0x000000020c1c7819 */ /* 0x000fe2000001020f */
[----:B------:R-:W4:Y:S01]  /*04f0*/  @P3 LDC R34, c[0x0][0xe20] ;  /* 0x00038800ff223b82 */ /* 0x000f220000000800 */
[----:B------:R-:W-:Y:S02]  /*0500*/  @P3 IADD3 R10, P5, R23, UR14, RZ ;  /* 0x0000000e170a3c10 */ /* 0x000fe4000ffbe0ff */
[----:B------:R-:W-:-:S02]  /*0510*/  @P2 IADD3.X R25, R21, UR15, RZ, P4, !PT ;  /* 0x0000000f15192c10 */ /* 0x000fc4000a7fe4ff */
[----:B------:R-:W-:-:S03]  /*0520*/  @P3 IADD3.X R11, R28, UR15, RZ, P5, !PT ;  /* 0x0000000f1c0b3c10 */ /* 0x000fc6000affe4ff */
[----:B------:R-:W1:Y:S04]  /*0530*/  @P2 LDG.E R30, desc[UR12][R24.64] ;  /* 0x0000000c181e2981 */ /* 0x000e68000c1e1900 */
[----:B------:R2:W4:Y:S01]  /*0540*/  @P3 LDG.E R31, desc[UR12][R10.64] ;  /* 0x0000000c0a1f3981 */ /* 0x000522000c1e1900 */
[----:B------:R-:W-:-:S04]  /*0550*/  IADD3 R2, P4, R32, UR5, RZ ;  /* 0x0000000520027c10 */ /* 0x000fc8000ff9e0ff */
[----:B------:R-:W-:Y:S02]  /*0560*/  LEA.HI.X.SX32 R5, R32, UR9, 0x1, P4 ;  /* 0x0000000920057c11 */ /* 0x000fe4000a0f0eff */
[----:B------:R-:W-:Y:S01]  /*0570*/  LEA R4, P5, R2, UR6, 0x1 ;  /* 0x0000000602047c11 */ /* 0x000fe2000f8a08ff */
[----:B------:R-:W3:Y:S01]  /*0580*/  @P1 LDC R32, c[0x0][0xe20] ;  /* 0x00038800ff201b82 */ /* 0x000ee20000000800 */
[----:B--2---:R-:W-:Y:S02]  /*0590*/  @P3 IADD3 R8, P4, R23, UR18, RZ ;  /* 0x0000001217083c10 */ /* 0x004fe4000ff9e0ff */
[----:B------:R-:W-:Y:S02]  /*05a0*/  LEA R6, P6, R0, UR6, 0x1 ;  /* 0x0000000600067c11 */ /* 0x000fe4000f8c08ff */
[----:B------:R-:W-:Y:S02]  /*05b0*/  LEA.HI.X R5, R2, UR7, R5, 0x1, P5 ;  /* 0x0000000702057c11 */ /* 0x000fe4000a8f0c05 */
[----:B------:R-:W-:-:S02]  /*05c0*/  @P3 IADD3.X R9, R28, UR19, RZ, P4, !PT ;  /* 0x000000131c093c10 */ /* 0x000fc4000a7fe4ff */
[----:B------:R-:W-:Y:S02]  /*05d0*/  LEA R2, P4, R3, UR6, 0x1 ;  /* 0x0000000603027c11 */ /* 0x000fe4000f8808ff */
[----:B------:R-:W-:Y:S02]  /*05e0*/  @P3 IADD3 R10, P5, R23, UR16, RZ ;  /* 0x00000010170a3c10 */ /* 0x000fe4000ffbe0ff */
[----:B------:R-:W-:Y:S01]  /*05f0*/  LEA.HI.X R7, R0, UR7, R7, 0x1, P6 ;  /* 0x0000000700077c11 */ /* 0x000fe2000b0f0c07 */
[----:B------:R-:W-:Y:S01]  /*0600*/  IMAD.MOV.U32 R0, RZ, RZ, RZ ;  /* 0x000000ffff007224 */ /* 0x000fe200078e00ff */
[----:B------:R-:W-:Y:S02]  /*0610*/  LEA.HI.X R3, R3, UR7, R14, 0x1, P4 ;  /* 0x0000000703037c11 */ /* 0x000fe4000a0f0c0e */
[----:B------:R-:W-:Y:S02]  /*0620*/  @P3 IADD3.X R11, R28, UR17, RZ, P5, !PT ;  /* 0x000000111c0b3c10 */ /* 0x000fe4000affe4ff */
[----:B------:R-:W-:Y:S01]  /*0630*/  LEA R14, P4, R12, UR6, 0x1 ;  /* 0x000000060c0e7c11 */ /* 0x000fe2000f8808ff */
[----:B------:R-:W-:-:S02]  /*0640*/  IMAD.MOV.U32 R22, RZ, RZ, RZ ;  /* 0x000000ffff167224 */ /* 0x000fc400078e00ff */
[----:B------:R2:W5:Y:S01]  /*0650*/  @P3 LDG.E R0, desc[UR12][R10.64] ;  /* 0x0000000c0a003981 */ /* 0x000562000c1e1900 */
[----:B------:R-:W-:Y:S02]  /*0660*/  LEA.HI.X R15, R12, UR7, R15, 0x1, P4 ;  /* 0x000000070c0f7c11 */ /* 0x000fe4000a0f0c0f */
[C---:B------:R-:W-:Y:S01]  /*0670*/  IADD3 R12, P4, R13.reuse, UR16, RZ ;  /* 0x000000100d0c7c10 */ /* 0x040fe2000ff9e0ff */
[----:B------:R2:W5:Y:S02]  /*0680*/  @P3 LDG.E R22, desc[UR12][R8.64] ;  /* 0x0000000c08163981 */ /* 0x000564000c1e1900 */
[----:B--2---:R-:W-:Y:S02]  /*0690*/  IADD3 R10, P5, R13, UR18, RZ ;  /* 0x000000120d0a7c10 */ /* 0x004fe4000ffbe0ff */
[C---:B------:R-:W-:Y:S02]  /*06a0*/  IADD3.X R13, R17.reuse, UR17, RZ, P4, !PT ;  /* 0x00000011110d7c10 */ /* 0x040fe4000a7fe4ff */
[----:B------:R-:W-:-:S02]  /*06b0*/  IADD3.X R11, R17, UR19, RZ, P5, !PT ;  /* 0x00000013110b7c10 */ /* 0x000fc4000affe4ff */
[C---:B------:R-:W-:Y:S02]  /*06c0*/  IADD3 R8, P4, R16.reuse, UR16, RZ ;  /* 0x0000001010087c10 */ /* 0x040fe4000ff9e0ff */
[----:B------:R-:W-:Y:S02]  /*06d0*/  CS2R R24, SRZ ;  /* 0x0000000000187805 */ /* 0x000fe4000001ff00 */
[----:B------:R-:W-:Y:S02]  /*06e0*/  IADD3 R16, P5, R16, UR18, RZ ;  /* 0x0000001210107c10 */ /* 0x000fe4000ffbe0ff */
[C---:B------:R-:W-:Y:S02]  /*06f0*/  IADD3.X R9, R19.reuse, UR17, RZ, P4, !PT ;  /* 0x0000001113097c10 */ /* 0x040fe4000a7fe4ff */
[----:B------:R-:W-:Y:S02]  /*0700*/  CS2R R26, SRZ ;  /* 0x00000000001a7805 */ /* 0x000fe4000001ff00 */
[----:B------:R-:W-:Y:S01]  /*0710*/  IADD3.X R17, R19, UR19, RZ, P5, !PT ;  /* 0x0000001313117c10 */ /* 0x000fe2000affe4ff */
[----:B0-----:R-:W-:Y:S01]  /*0720*/  @P0 FMUL.FTZ R24, R18, R33 ;  /* 0x0000002112180220 */ /* 0x001fe20000410000 */
[----:B------:R-:W-:-:S02]  /*0730*/  IADD3 R18, P4, R20, UR16, RZ ;  /* 0x0000001014127c10 */ /* 0x000fc4000ff9e0ff */
[----:B------:R-:W-:Y:S01]  /*0740*/  IADD3 R20, P5, R20, UR18, RZ ;  /* 0x0000001214147c10 */ /* 0x000fe2000ffbe0ff */
[----:B------:R-:W-:Y:S01]  /*0750*/  IMAD.MOV.U32 R33, RZ, RZ, RZ ;  /* 0x000000ffff217224 */ /* 0x000fe200078e00ff */
[C---:B------:R-:W-:Y:S02]  /*0760*/  IADD3.X R19, R21.reuse, UR17, RZ, P4, !PT ;  /* 0x0000001115137c10 */ /* 0x040fe4000a7fe4ff */
[----:B------:R-:W-:Y:S01]  /*0770*/  IADD3.X R21, R21, UR19, RZ, P5, !PT ;  /* 0x0000001315157c10 */ /* 0x000fe2000affe4ff */
[----:B---3--:R-:W-:Y:S01]  /*0780*/  @P1 FMUL.FTZ R27, R29, R32 ;  /* 0x000000201d1b1220 */ /* 0x008fe20000410000 */
[----:B------:R-:W-:Y:S01]  /*0790*/  IMAD.MOV.U32 R29, RZ, RZ, RZ ;  /* 0x000000ffff1d7224 */ /* 0x000fe200078e00ff */
[----:B------:R0:W5:Y:S05]  /*07a0*/  @P2 LDG.E R33, desc[UR12][R18.64] ;  /* 0x0000000c12212981 */ /* 0x00016a000c1e1900 */
[----:B------:R0:W5:Y:S01]  /*07b0*/  @P0 LDG.E R29, desc[UR12][R10.64] ;  /* 0x0000000c0a1d0981 */ /* 0x000162000c1e1900 */
[----:B-1----:R-:W-:Y:S01]  /*07c0*/  @P2 FMUL.FTZ R26, R30, R35 ;  /* 0x000000231e1a2220 */ /* 0x002fe20000410000 */
[----:B----4-:R-:W-:Y:S01]  /*07d0*/  @P3 FMUL.FTZ R25, R31, R34 ;  /* 0x000000221f193220 */ /* 0x010fe20000410000 */
[----:B------:R-:W-:-:S02]  /*07e0*/  CS2R R30, SRZ ;  /* 0x00000000001e7805 */ /* 0x000fc4000001ff00 */
[----:B------:R-:W-:-:S04]  /*07f0*/  CS2R R34, SRZ ;  /* 0x0000000000227805 */ /* 0x000fc8000001ff00 */
[----:B------:R0:W5:Y:S04]  /*0800*/  @P0 LDG.E R31, desc[UR12][R12.64] ;  /* 0x0000000c0c1f0981 */ /* 0x000168000c1e1900 */
[----:B------:R0:W5:Y:S04]  /*0810*/  @P1 LDG.E R30, desc[UR12][R8.64] ;  /* 0x0000000c081e1981 */ /* 0x000168000c1e1900 */
[----:B------:R0:W5:Y:S04]  /*0820*/  @P1 LDG.E R34, desc[UR12][R16.64] ;  /* 0x0000000c10221981 */ /* 0x000168000c1e1900 */
[----:B------:R0:W5:Y:S01]  /*0830*/  @P2 LDG.E R35, desc[UR12][R20.64] ;  /* 0x0000000c14232981 */ /* 0x000162000c1e1900 */
[----:B------:R-:W1:Y:S01]  /*0840*/  S2R R32, SR_TID.X ;  /* 0x0000000000207919 */ /* 0x000e620000002100 */
[----:B------:R-:W-:Y:S01]  /*0850*/  PLOP3.LUT P4, PT, PT, PT, UP1, 0x80, 0x0 ;  /* 0x000000000000781c */ /* 0x000fe20003f8f018 */
[----:B------:R-:W-:-:S12]  /*0860*/  BSSY B0, `(.L_x_0) ;  /* 0x00000c8000007945 */ /* 0x000fd80003800000 */
[----:B0-----:R-:W-:Y:S05]  /*0870*/  @P4 BRA `(.L_x_1) ;  /* 0x0000000400884947 */ /* 0x001fea0003800000 */
[----:B------:R-:W-:Y:S04]  /*0880*/  BSSY B1, `(.L_x_2) ;  /* 0x0000016000017945 */ /* 0x000fe80003800000 */
[----:B------:R-:W-:Y:S05]  /*0890*/  @!P0 BRA `(.L_x_3) ;  /* 0x0000000000508947 */ /* 0x000fea0003800000 */
[----:B------:R-:W-:Y:S01]  /*08a0*/  FSETP.NEU.FTZ.AND P0, PT, RZ, UR21, PT ;  /* 0x00000015ff007c0b */ /* 0x000fe2000bf1d000 */
[----:B------:R-:W-:-:S12]  /*08b0*/  IMAD.MOV.U32 R36, RZ, RZ, R24 ;  /* 0x000000ffff247224 */ /* 0x000fd800078e0018 */
[----:B------:R-:W-:Y:S05]  /*08c0*/  @!P0 BRA `(.L_x_4) ;  /* 0x0000000000248947 */ /* 0x000fea0003800000 */
[----:B------:R-:W-:Y:S01]  /*08d0*/  UPRMT UR9, UR22, 0x8880, URZ ;  /* 0x0000888016097896 */ /* 0x000fe2000800003f */
[----:B------:R-:W-:Y:S01]  /*08e0*/  FMUL.FTZ R36, R24, UR11 ;  /* 0x0000000b18247c20 */ /* 0x000fe20008410000 */
[----:B------:R-:W-:Y:S02]  /*08f0*/  ULDC.S8 UR10, c[0x0][0xe1d] ;  /* 0x00038740000a7ab9 */ /* 0x000fe40000000200 */
[----:B------:R-:W-:Y:S01]  /*0900*/  ISETP.NE.AND P4, PT, RZ, UR10, PT ;  /* 0x0000000aff007c0c */ /* 0x000fe2000bf85270 */
[----:B-----5:R-:W-:Y:S01]  /*0910*/  FFMA.FTZ R29, R29, UR21, R36 ;  /* 0x000000151d1d7c23 */ /* 0x020fe20008010024 */
[----:B------:R-:W-:-:S04]  /*0920*/  ISETP.NE.AND P5, PT, RZ, UR9, PT ;  /* 0x00000009ff007c0c */ /* 0x000fc8000bfa5270 */
[----:B------:R-:W-:-:S05]  /*0930*/  FSEL R29, R29, R24, !P4 ;  /* 0x000000181d1d7208 */ /* 0x000fca0006000000 */
[----:B------:R-:W-:-:S04]  /*0940*/  IMAD.MOV.U32 R36, RZ, RZ, R29 ;  /* 0x000000ffff247224 */ /* 0x000fc800078e001d */
[----:B------:R-:W-:-:S07]  /*0950*/  @P5 FFMA.FTZ R36, R29, UR21, R24 ;  /* 0x000000151d245c23 */ /* 0x000fce0008010018 */
.L_x_4:
[----:B------:R-:W-:-:S13]  /*0960*/  PLOP3.LUT P4, PT, PT, PT, UP0, 0x80, 0x0 ;  /* 0x000000000000781c */ /* 0x000fda0003f8f008 */
[----:B-----5:R-:W-:Y:S02]  /*0970*/  @P4 FFMA.FTZ R36, R31, UR25, R36 ;  /* 0x000000191f244c23 */ /* 0x020fe40008010024 */
[----:B------:R-:W2:Y:S02]  /*0980*/  LDG.E R31, desc[UR12][R12.64] ;  /* 0x0000000c0c1f7981 */ /* 0x000ea4000c1e1900 */
[----:B--2---:R-:W-:-:S05]  /*0990*/  FFMA.FTZ R31, -R36, UR23, R31 ;  /* 0x00000017241f7c23 */ /* 0x004fca000801011f */
[----:B------:R0:W-:Y:S02]  /*09a0*/  STG.E desc[UR12][R12.64], R31 ;  /* 0x0000001f0c007986 */ /* 0x0001e4000c10190c */
[----:B0-----:R-:W-:-:S05]  /*09b0*/  F2FP.F16.F32.PACK_AB R13, RZ, R31 ;  /* 0x0000001fff0d723e */ /* 0x001fca00000000ff */
[----:B------:R0:W-:Y:S04]  /*09c0*/  STG.E.U16 desc[UR12][R4.64], R13 ;  /* 0x0000000d04007986 */ /* 0x0001e8000c10150c */
[----:B------:R0:W-:Y:S02]  /*09d0*/  @P0 STG.E desc[UR12][R10.64], R29 ;  /* 0x0000001d0a000986 */ /* 0x0001e4000c10190c */
.L_x_3:
[----:B------:R-:W-:Y:S05]  /*09e0*/  BSYNC B1 ;  /* 0x0000000000017941 */ /* 0x000fea0003800000 */
.L_x_2:
[----:B------:R-:W-:Y:S04]  /*09f0*/  BSSY B1, `(.L_x_5) ;  /* 0x0000017000017945 */ /* 0x000fe80003800000 */
[----:B------:R-:W-:Y:S05]  /*0a00*/  @!P1 BRA `(.L_x_6) ;  /* 0x0000000000549947 */ /* 0x000fea0003800000 */
[----:B0-----:R0:W5:Y:S01]  /*0a10*/  LDG.E R10, desc[UR12][R8.64] ;  /* 0x0000000c080a7981 */ /* 0x001162000c1e1900 */
[----:B------:R-:W-:Y:S01]  /*0a20*/  FSETP.NEU.FTZ.AND P0, PT, RZ, UR21, PT ;  /* 0x00000015ff007c0b */ /* 0x000fe2000bf1d000 */
[----:B------:R-:W-:Y:S01]  /*0a30*/  IMAD.MOV.U32 R4, RZ, RZ, R27 ;  /* 0x000000ffff047224 */ /* 0x000fe200078e001b */
[----:B------:R-:W-:-:S11]  /*0a40*/  PLOP3.LUT P5, PT, PT, PT, UP0, 0x80, 0x0 ;  /* 0x000000000000781c */ /* 0x000fd60003faf008 */
[----:B0-----:R-:W-:Y:S05]  /*0a50*/  @!P0 BRA `(.L_x_7) ;  /* 0x0000000000248947 */ /* 0x001fea0003800000 */
        /* <DEDUP_REMOVED lines=9> */
.L_x_7:
[----:B------:R-:W-:-:S04]  /*0af0*/  IMAD.MOV.U32 R5, RZ, RZ, R4 ;  /* 0x000000ffff057224 */ /* 0x000fc800078e0004 */
[----:B-----5:R-:W-:-:S04]  /*0b00*/  @P5 FFMA.FTZ R5, R30, UR25, R5 ;  /* 0x000000191e055c23 */ /* 0x020fc80008010005 */
[----:B------:R-:W-:-:S05]  /*0b10*/  FFMA.FTZ R5, -R5, UR23, R10 ;  /* 0x0000001705057c23 */ /* 0x000fca000801010a */
[----:B------:R-:W-:Y:S01]  /*0b20*/  F2FP.F16.F32.PACK_AB R4, RZ, R5 ;  /* 0x00000005ff04723e */ /* 0x000fe200000000ff */
[----:B------:R2:W-:Y:S04]  /*0b30*/  STG.E desc[UR12][R8.64], R5 ;  /* 0x0000000508007986 */ /* 0x0005e8000c10190c */
[----:B------:R2:W-:Y:S04]  /*0b40*/  STG.E.U16 desc[UR12][R6.64], R4 ;  /* 0x0000000406007986 */ /* 0x0005e8000c10150c */
[----:B------:R2:W-:Y:S02]  /*0b50*/  @P0 STG.E desc[UR12][R16.64], R34 ;  /* 0x0000002210000986 */ /* 0x0005e4000c10190c */
.L_x_6:
[----:B------:R-:W-:Y:S05]  /*0b60*/  BSYNC B1 ;  /* 0x0000000000017941 */ /* 0x000fea0003800000 */
.L_x_5:
[----:B------:R-:W-:Y:S04]  /*0b70*/  BSSY B1, `(.L_x_8) ;  /* 0x0000016000017945 */ /* 0x000fe80003800000 */
[----:B------:R-:W-:Y:S05]  /*0b80*/  @!P2 BRA `(.L_x_9) ;  /* 0x000000000050a947 */ /* 0x000fea0003800000 */
[----:B0-2---:R0:W5:Y:S01]  /*0b90*/  LDG.E R5, desc[UR12][R18.64] ;  /* 0x0000000c12057981 */ /* 0x005162000c1e1900 */
        /* <DEDUP_REMOVED lines=13> */
.L_x_10:
[----:B-----5:R-:W-:-:S04]  /*0c70*/  @P4 FFMA.FTZ R4, R33, UR25, R4 ;  /* 0x0000001921044c23 */ /* 0x020fc80008010004 */
[----:B------:R-:W-:-:S05]  /*0c80*/  FFMA.FTZ R5, -R4, UR23, R5 ;  /* 0x0000001704057c23 */ /* 0x000fca0008010105 */
[----:B------:R-:W-:Y:S01]  /*0c90*/  F2FP.F16.F32.PACK_AB R4, RZ, R5 ;  /* 0x00000005ff04723e */ /* 0x000fe200000000ff */
[----:B------:R3:W-:Y:S04]  /*0ca0*/  STG.E desc[UR12][R18.64], R5 ;  /* 0x0000000512007986 */ /* 0x0007e8000c10190c */
[----:B------:R3:W-:Y:S04]  /*0cb0*/  STG.E.U16 desc[UR12][R2.64], R4 ;  /* 0x0000000402007986 */ /* 0x0007e8000c10150c */
[----:B------:R3:W-:Y:S02]  /*0cc0*/  @P0 STG.E desc[UR12][R20.64], R35 ;  /* 0x0000002314000986 */ /* 0x0007e4000c10190c */
.L_x_9:
[----:B------:R-:W-:Y:S05]  /*0cd0*/  BSYNC B1 ;  /* 0x0000000000017941 */ /* 0x000fea0003800000 */
.L_x_8:
[----:B------:R-:W-:Y:S05]  /*0ce0*/  @!P3 BRA `(.L_x_11) ;  /* 0x0000000400fcb947 */ /* 0x000fea0003800000 */
[----:B---3--:R-:W-:-:S04]  /*0cf0*/  IADD3 R2, P0, R23, UR16, RZ ;  /* 0x0000001017027c10 */ /* 0x008fc8000ff1e0ff */
[----:B------:R-:W-:-:S05]  /*0d00*/  IADD3.X R3, R28, UR17, RZ, P0, !PT ;  /* 0x000000111c037c10 */ /* 0x000fca00087fe4ff */
[----:B--2---:R2:W5:Y:S01]  /*0d10*/  LDG.E R6, desc[UR12][R2.64] ;  /* 0x0000000c02067981 */ /* 0x004562000c1e1900 */
[----:B------:R-:W-:Y:S01]  /*0d20*/  FSETP.NEU.FTZ.AND P0, PT, RZ, UR21, PT ;  /* 0x00000015ff007c0b */ /* 0x000fe2000bf1d000 */
[----:B0-----:R-:W-:Y:S01]  /*0d30*/  IMAD.MOV.U32 R4, RZ, RZ, R25 ;  /* 0x000000ffff047224 */ /* 0x001fe200078e0019 */
[----:B------:R-:W-:-:S11]  /*0d40*/  PLOP3.LUT P3, PT, PT, PT, UP0, 0x80, 0x0 ;  /* 0x000000000000781c */ /* 0x000fd60003f6f008 */
[----:B--2---:R-:W-:Y:S05]  /*0d50*/  @!P0 BRA `(.L_x_12) ;  /* 0x0000000000248947 */ /* 0x004fea0003800000 */
        /* <DEDUP_REMOVED lines=9> */
.L_x_12:
[----:B------:R-:W-:-:S04]  /*0df0*/  IMAD.MOV.U32 R5, RZ, RZ, R4 ;  /* 0x000000ffff057224 */ /* 0x000fc800078e0004 */
[----:B-----5:R-:W-:-:S04]  /*0e00*/  @P3 FFMA.FTZ R5, R0, UR25, R5 ;  /* 0x0000001900053c23 */ /* 0x020fc80008010005 */
[----:B------:R-:W-:-:S05]  /*0e10*/  FFMA.FTZ R5, -R5, UR23, R6 ;  /* 0x0000001705057c23 */ /* 0x000fca0008010106 */
[----:B------:R-:W-:Y:S01]  /*0e20*/  F2FP.F16.F32.PACK_AB R0, RZ, R5 ;  /* 0x00000005ff00723e */ /* 0x000fe200000000ff */
[----:B------:R0:W-:Y:S04]  /*0e30*/  STG.E desc[UR12][R2.64], R5 ;  /* 0x0000000502007986 */ /* 0x0001e8000c10190c */
[----:B------:R0:W-:Y:S01]  /*0e40*/  STG.E.U16 desc[UR12][R14.64], R0 ;  /* 0x000000000e007986 */ /* 0x0001e2000c10150c */
[----:B------:R-:W-:Y:S05]  /*0e50*/  @!P0 BRA `(.L_x_11) ;  /* 0x0000000400a08947 */ /* 0x000fea0003800000 */
[----:B0-----:R-:W-:-:S04]  /*0e60*/  IADD3 R2, P0, R23, UR18, RZ ;  /* 0x0000001217027c10 */ /* 0x001fc8000ff1e0ff */
[----:B------:R-:W-:-:S05]  /*0e70*/  IADD3.X R3, R28, UR19, RZ, P0, !PT ;  /* 0x000000131c037c10 */ /* 0x000fca00087fe4ff */
[----:B------:R0:W-:Y:S01]  /*0e80*/  STG.E desc[UR12][R2.64], R22 ;  /* 0x0000001602007986 */ /* 0x0001e2000c10190c */
[----:B------:R-:W-:Y:S05]  /*0e90*/  BRA `(.L_x_11) ;  /* 0x0000000400907947 */ /* 0x000fea0003800000 */
.L_x_1:
[----:B------:R-:W-:Y:S04]  /*0ea0*/  BSSY B1, `(.L_x_13) ;  /* 0x0000017000017945 */ /* 0x000fe80003800000 */
[----:B------:R-:W-:Y:S05]  /*0eb0*/  @!P0 BRA `(.L_x_14) ;  /* 0x0000000000548947 */ /* 0x000fea0003800000 */
[----:B------:R-:W-:Y:S01]  /*0ec0*/  FSETP.NEU.FTZ.AND P0, PT, RZ, UR21, PT ;  /* 0x00000015ff007c0b */ /* 0x000fe2000bf1d000 */
[----:B-----5:R-:W-:-:S04]  /*0ed0*/  FFMA.FTZ R24, R31, UR25, R24 ;  /* 0x000000191f187c23 */ /* 0x020fc80008010018 */
[----:B------:R-:W-:-:S08]  /*0ee0*/  IMAD.MOV.U32 R36, RZ, RZ, R24 ;  /* 0x000000ffff247224 */ /* 0x000fd000078e0018 */
[----:B------:R-:W-:Y:S05]  /*0ef0*/  @!P0 BRA `(.L_x_15) ;  /* 0x0000000000248947 */ /* 0x000fea0003800000 */
[----:B------:R-:W-:Y:S01]  /*0f00*/  UPRMT UR9, UR22, 0x8880, URZ ;  /* 0x0000888016097896 */ /* 0x000fe2000800003f */
[----:B------:R-:W-:Y:S01]  /*0f10*/  FMUL.FTZ R36, R24, UR11 ;  /* 0x0000000b18247c20 */ /* 0x000fe20008410000 */
[----:B------:R-:W-:Y:S02]  /*0f20*/  ULDC.S8 UR10, c[0x0][0xe1d] ;  /* 0x00038740000a7ab9 */ /* 0x000fe40000000200 */
[----:B------:R-:W-:Y:S01]  /*0f30*/  ISETP.NE.AND P5, PT, RZ, UR10, PT ;  /* 0x0000000aff007c0c */ /* 0x000fe2000bfa5270 */
[----:B------:R-:W-:Y:S01]  /*0f40*/  FFMA.FTZ R29, R29, UR21, R36 ;  /* 0x000000151d1d7c23 */ /* 0x000fe20008010024 */
[----:B------:R-:W-:-:S04]  /*0f50*/  ISETP.NE.AND P4, PT, RZ, UR9, PT ;  /* 0x00000009ff007c0c */ /* 0x000fc8000bf85270 */
[----:B------:R-:W-:-:S05]  /*0f60*/  FSEL R29, R29, R24, !P5 ;  /* 0x000000181d1d7208 */ /* 0x000fca0006800000 */
[----:B------:R-:W-:-:S04]  /*0f70*/  IMAD.MOV.U32 R36, RZ, RZ, R29 ;  /* 0x000000ffff247224 */ /* 0x000fc800078e001d */
[----:B------:R-:W-:-:S07]  /*0f80*/  @P4 FFMA.FTZ R36, R29, UR21, R24 ;  /* 0x000000151d244c23 */ /* 0x000fce0008010018 */
.L_x_15:
[----:B------:R-:W2:Y:S01]  /*0f90*/  LDG.E R24, desc[UR12][R12.64] ;  /* 0x0000000c0c187981 */ /* 0x000ea2000c1e1900 */
[----:B------:R-:W-:-:S13]  /*0fa0*/  PLOP3.LUT P4, PT, PT, PT, UP0, 0x80, 0x0 ;  /* 0x000000000000781c */ /* 0x000fda0003f8f008 */
[----:B------:R-:W-:-:S04]  /*0fb0*/  @P4 FFMA.FTZ R36, R31, UR25, R36 ;  /* 0x000000191f244c23 */ /* 0x000fc80008010024 */
[----:B--2---:R-:W-:-:S05]  /*0fc0*/  FFMA.FTZ R31, -R36, UR23, R24 ;  /* 0x00000017241f7c23 */ /* 0x004fca0008010118 */
[----:B------:R0:W-:Y:S02]  /*0fd0*/  STG.E desc[UR12][R12.64], R31 ;  /* 0x0000001f0c007986 */ /* 0x0001e4000c10190c */
[----:B0-----:R-:W-:-:S05]  /*0fe0*/  F2FP.F16.F32.PACK_AB R13, RZ, R31 ;  /* 0x0000001fff0d723e */ /* 0x001fca00000000ff */
[----:B------:R0:W-:Y:S04]  /*0ff0*/  STG.E.U16 desc[UR12][R4.64], R13 ;  /* 0x0000000d04007986 */ /* 0x0001e8000c10150c */
[----:B------:R0:W-:Y:S02]  /*1000*/  @P0 STG.E desc[UR12][R10.64], R29 ;  /* 0x0000001d0a000986 */ /* 0x0001e4000c10190c */
.L_x_14:
[----:B------:R-:W-:Y:S05]  /*1010*/  BSYNC B1 ;  /* 0x0000000000017941 */ /* 0x000fea0003800000 */
.L_x_13:
[----:B------:R-:W-:Y:S04]  /*1020*/  BSSY B1, `(.L_x_16) ;  /* 0x0000018000017945 */ /* 0x000fe80003800000 */
[----:B------:R-:W-:Y:S05]  /*1030*/  @!P1 BRA `(.L_x_17) ;  /* 0x0000000000589947 */ /* 0x000fea0003800000 */
[----:B0-----:R0:W5:Y:S01]  /*1040*/  LDG.E R10, desc[UR12][R8.64] ;  /* 0x0000000c080a7981 */ /* 0x001162000c1e1900 */
[----:B------:R-:W-:Y:S01]  /*1050*/  FSETP.NEU.FTZ.AND P0, PT, RZ, UR21, PT ;  /* 0x00000015ff007c0b */ /* 0x000fe2000bf1d000 */
[----:B-----5:R-:W-:Y:S01]  /*1060*/  FFMA.FTZ R27, R30, UR25, R27 ;  /* 0x000000191e1b7c23 */ /* 0x020fe2000801001b */
[----:B------:R-:W-:-:S03]  /*1070*/  PLOP3.LUT P5, PT, PT, PT, UP0, 0x80, 0x0 ;  /* 0x000000000000781c */ /* 0x000fc60003faf008 */
[----:B------:R-:W-:-:S08]  /*1080*/  IMAD.MOV.U32 R4, RZ, RZ, R27 ;  /* 0x000000ffff047224 */ /* 0x000fd000078e001b */
[----:B0-----:R-:W-:Y:S05]  /*1090*/  @!P0 BRA `(.L_x_18) ;  /* 0x0000000000248947 */ /* 0x001fea0003800000 */
        /* <DEDUP_REMOVED lines=9> */
.L_x_18:
[----:B------:R-:W-:-:S04]  /*1130*/  IMAD.MOV.U32 R5, RZ, RZ, R4 ;  /* 0x000000ffff057224 */ /* 0x000fc800078e0004 */
[----:B------:R-:W-:-:S04]  /*1140*/  @P5 FFMA.FTZ R5, R30, UR25, R5 ;  /* 0x000000191e055c23 */ /* 0x000fc80008010005 */
[----:B------:R-:W-:-:S05]  /*1150*/  FFMA.FTZ R5, -R5, UR23, R10 ;  /* 0x0000001705057c23 */ /* 0x000fca000801010a */
[----:B------:R-:W-:Y:S01]  /*1160*/  F2FP.F16.F32.PACK_AB R4, RZ, R5 ;  /* 0x00000005ff04723e */ /* 0x000fe200000000ff */
[----:B------:R2:W-:Y:S04]  /*1170*/  STG.E desc[UR12][R8.64], R5 ;  /* 0x0000000508007986 */ /* 0x0005e8000c10190c */
[----:B------:R2:W-:Y:S04]  /*1180*/  STG.E.U16 desc[UR12][R6.64], R4 ;  /* 0x0000000406007986 */ /* 0x0005e8000c10150c */
[----:B------:R2:W-:Y:S02]  /*1190*/  @P0 STG.E desc[UR12][R16.64], R34 ;  /* 0x0000002210000986 */ /* 0x0005e4000c10190c */
.L_x_17:
[----:B------:R-:W-:Y:S05]  /*11a0*/  BSYNC B1 ;  /* 0x0000000000017941 */ /* 0x000fea0003800000 */
.L_x_16:
[----:B------:R-:W-:Y:S04]  /*11b0*/  BSSY B1, `(.L_x_19) ;  /* 0x0000017000017945 */ /* 0x000fe80003800000 */
[----:B------:R-:W-:Y:S05]  /*11c0*/  @!P2 BRA `(.L_x_20) ;  /* 0x000000000054a947 */ /* 0x000fea0003800000 */
[----:B0-2---:R0:W5:Y:S01]  /*11d0*/  LDG.E R5, desc[UR12][R18.64] ;  /* 0x0000000c12057981 */ /* 0x005162000c1e1900 */
        /* <DEDUP_REMOVED lines=14> */
.L_x_21:
[----:B------:R-:W-:-:S04]  /*12c0*/  @P4 FFMA.FTZ R4, R33, UR25, R4 ;  /* 0x0000001921044c23 */ /* 0x000fc80008010004 */
[----:B------:R-:W-:-:S05]  /*12d0*/  FFMA.FTZ R5, -R4, UR23, R5 ;  /* 0x0000001704057c23 */ /* 0x000fca0008010105 */
[----:B------:R-:W-:Y:S01]  /*12e0*/  F2FP.F16.F32.PACK_AB R4, RZ, R5 ;  /* 0x00000005ff04723e */ /* 0x000fe200000000ff */
[----:B------:R3:W-:Y:S04]  /*12f0*/  STG.E desc[UR12][R18.64], R5 ;  /* 0x0000000512007986 */ /* 0x0007e8000c10190c */
[----:B------:R3:W-:Y:S04]  /*1300*/  STG.E.U16 desc[UR12][R2.64], R4 ;  /* 0x0000000402007986 */ /* 0x0007e8000c10150c */
[----:B------:R3:W-:Y:S02]  /*1310*/  @P0 STG.E desc[UR12][R20.64], R35 ;  /* 0x0000002314000986 */ /* 0x0007e4000c10190c */
.L_x_20:
[----:B------:R-:W-:Y:S05]  /*1320*/  BSYNC B1 ;  /* 0x0000000000017941 */ /* 0x000fea0003800000 */
.L_x_19:
[----:B------:R-:W-:Y:S05]  /*1330*/  @!P3 BRA `(.L_x_11) ;  /* 0x000000000068b947 */ /* 0x000fea0003800000 */
[----:B---3--:R-:W-:-:S04]  /*1340*/  IADD3 R2, P0, R23, UR16, RZ ;  /* 0x0000001017027c10 */ /* 0x008fc8000ff1e0ff */
[----:B------:R-:W-:-:S05]  /*1350*/  IADD3.X R3, R28, UR17, RZ, P0, !PT ;  /* 0x000000111c037c10 */ /* 0x000fca00087fe4ff */
[----:B--2---:R2:W5:Y:S01]  /*1360*/  LDG.E R6, desc[UR12][R2.64] ;  /* 0x0000000c02067981 */ /* 0x004562000c1e1900 */
[----:B------:R-:W-:Y:S01]  /*1370*/  FSETP.NEU.FTZ.AND P0, PT, RZ, UR21, PT ;  /* 0x00000015ff007c0b */ /* 0x000fe2000bf1d000 */
[----:B-----5:R-:W-:Y:S01]  /*1380*/  FFMA.FTZ R25, R0, UR25, R25 ;  /* 0x0000001900197c23 */ /* 0x020fe20008010019 */
[----:B------:R-:W-:-:S03]  /*1390*/  PLOP3.LUT P3, PT, PT, PT, UP0, 0x80, 0x0 ;  /* 0x000000000000781c */ /* 0x000fc60003f6f008 */
[----:B0-----:R-:W-:-:S08]  /*13a0*/  IMAD.MOV.U32 R4, RZ, RZ, R25 ;  /* 0x000000ffff047224 */ /* 0x001fd000078e0019 */
[----:B--2---:R-:W-:Y:S05]  /*13b0*/  @!P0 BRA `(.L_x_22) ;  /* 0x0000000000248947 */ /* 0x004fea0003800000 */
        /* <DEDUP_REMOVED lines=9> */
.L_x_22:
[----:B------:R-:W-:Y:S01]  /*1450*/  IMAD.MOV.U32 R7, RZ, RZ, R4 ;  /* 0x000000ffff077224 */ /* 0x000fe200078e0004 */
[----:B------:R-:W-:-:S03]  /*1460*/  @P0 IADD3 R4, P1, R23, UR18, RZ ;  /* 0x0000001217040c10 */ /* 0x000fc6000ff3e0ff */
[----:B------:R-:W-:Y:S01]  /*1470*/  @P3 FFMA.FTZ R7, R0, UR25, R7 ;  /* 0x0000001900073c23 */ /* 0x000fe20008010007 */
[----:B------:R-:W-:-:S03]  /*1480*/  @P0 IADD3.X R5, R28, UR19, RZ, P1, !PT ;  /* 0x000000131c050c10 */ /* 0x000fc60008ffe4ff */
[----:B------:R-:W-:-:S05]  /*1490*/  FFMA.FTZ R7, -R7, UR23, R6 ;  /* 0x0000001707077c23 */ /* 0x000fca0008010106 */
[----:B------:R-:W-:Y:S01]  /*14a0*/  F2FP.F16.F32.PACK_AB R0, RZ, R7 ;  /* 0x00000007ff00723e */ /* 0x000fe200000000ff */
[----:B------:R4:W-:Y:S04]  /*14b0*/  STG.E desc[UR12][R2.64], R7 ;  /* 0x0000000702007986 */ /* 0x0009e8000c10190c */
[----:B------:R4:W-:Y:S04]  /*14c0*/  STG.E.U16 desc[UR12][R14.64], R0 ;  /* 0x000000000e007986 */ /* 0x0009e8000c10150c */
[----:B------:R4:W-:Y:S02]  /*14d0*/  @P0 STG.E desc[UR12][R4.64], R22 ;  /* 0x0000001604000986 */ /* 0x0009e4000c10190c */
.L_x_11:
[----:B------:R-:W-:Y:S05]  /*14e0*/  BSYNC B0 ;  /* 0x0000000000007941 */ /* 0x000fea0003800000 */
.L_x_0:
[----:B------:R-:W-:-:S04]  /*14f0*/  ULEA UR4, UR20, UR4, 0x2 ;  /* 0x0000000414047291 */ /* 0x000fc8000f8e103f */
[----:B------:R-:W-:Y:S02]  /*1500*/  UISETP.GE.AND UP2, UPT, UR4, UR24, UPT ;  /* 0x000000180400728c */ /* 0x000fe4000bf46270 */
[----:B0---45:R-:W-:-:S04]  /*1510*/  IMAD.U32 R0, RZ, RZ, UR4 ;  /* 0x00000004ff007e24 */ /* 0x031fc8000f8e00ff */
[----:B------:R-:W-:Y:S02]  /*1520*/  PLOP3.LUT P0, PT, PT, PT, UP2, 0x80, 0x0 ;  /* 0x000000000000781c */ /* 0x000fe40003f0f028 */
[----:B------:R-:W-:-:S13]  /*1530*/  ISETP.LT.AND P1, PT, R0, UR8, PT ;  /* 0x0000000800007c0c */ /* 0x000fda000bf21270 */
[----:B------:R-:W-:Y:S05]  /*1540*/  @!P0 BRA P1, `(.L_x_23) ;  /* 0xffffffec00508947 */ /* 0x000fea000083ffff */
[----:B------:R-:W-:Y:S05]  /*1550*/  EXIT ;  /* 0x000000000000794d */ /* 0x000fea0003800000 */
.L_x_24:
[----:B------:R-:W-:-:S00]  /*1560*/  BRA `(.L_x_24) ;  /* 0xfffffffc00fc7947 */ /* 0x000fc0000383ffff */
[----:B------:R-:W-:-:S00]  /*1570*/  NOP ;  /* 0x0000000000007918 */ /* 0x000fc00000000000 */
        /* <DEDUP_REMOVED lines=8> */
.L_x_95:


//--------------------- .text._Z25multi_tensor_apply_kernelI18TensorListMetadataILi4EE10SGDFunctorILi4EN3c104HalfEfEJffffbbbfEEvlPViT_T0_DpT1_ --------------------------
	.section	.text._Z25multi_tensor_apply_kernelI18TensorListMetadataILi4EE10SGDFunctorILi4EN3c104HalfEfEJffffbbbfEEvlPViT_T0_DpT1_,"ax",@progbits
	.align	128
        .global         _Z25multi_tensor_apply_kernelI18TensorListMetadataILi4EE10SGDFunctorILi4EN3c104HalfEfEJffffbbbfEEvlPViT_T0_DpT1_
        .type           _Z25multi_tensor_apply_kernelI18TensorListMetadataILi4EE10SGDFunctorILi4EN3c104HalfEfEJffffbbbfEEvlPViT_T0_DpT1_,@function
        .size           _Z25multi_tensor_apply_kernelI18TensorListMetadataILi4EE10SGDFunctorILi4EN3c104HalfEfEJffffbbbfEEvlPViT_T0_DpT1_,(.L_x_96 - _Z25multi_tensor_apply_kernelI18TensorListMetadataILi4EE10SGDFunctorILi4EN3c104HalfEfEJffffbbbfEEvlPViT_T0_DpT1_)
        .other          _Z25multi_tensor_apply_kernelI18TensorListMetadataILi4EE10SGDFunctorILi4EN3c104HalfEfEJffffbbbfEEvlPViT_T0_DpT1_,@"STO_CUDA_ENTRY STV_DEFAULT"
_Z25multi_tensor_apply_kernelI18TensorListMetadataILi4EE10SGDFunctorILi4EN3c104HalfEfEJffffbbbfEEvlPViT_T0_DpT1_:
.text._Z25multi_tensor_apply_kernelI18TensorListMetadataILi4EE10SGDFunctorILi4EN3c104HalfEfEJffffbbbfEEvlPViT_T0_DpT1_:
        /* <DEDUP_REMOVED lines=39> */
[----:B------:R-:W-:-:S15]  /*0270*/  R2UR UR11, R0 ;  /* 0x00000000000b72ca */ /* 0x000fde00000e0000 */
.L_x_48:
[----:B------:R-:W0:Y:S01]  /*0280*/  S2R R14, SR_TID.X ;  /* 0x00000000000e7919 */ /* 0x000e220000002100 */
[----:B------:R-:W-:Y:S01]  /*0290*/  USHF.R.S32.HI UR9, URZ, 0x1f, UR5 ;  /* 0x0000001f3f097899 */ /* 0x000fe20008011405 */
[----:B0-----:R-:W-:-:S04]  /*02a0*/  VIADD R0, R14, UR4 ;  /* 0x000000040e007c36 */ /* 0x001fc80008000000 */
[C---:B------:R-:W-:Y:S01]  /*02b0*/  VIADD R6, R0.reuse, UR20 ;  /* 0x0000001400067c36 */ /* 0x040fe20008000000 */
[C---:B------:R-:W-:Y:S02]  /*02c0*/  ISETP.GE.AND P2, PT, R0.reuse, UR24, PT ;  /* 0x0000001800007c0c */ /* 0x040fe4000bf46270 */
[----:B------:R-:W-:Y:S01]  /*02d0*/  IADD3 R7, P3, R0, UR5, RZ ;  /* 0x0000000500077c10 */ /* 0x000fe2000ff7e0ff */
[----:B------:R-:W-:Y:S01]  /*02e0*/  VIADD R30, R6, UR20 ;  /* 0x00000014061e7c36 */ /* 0x000fe20008000000 */
[----:B------:R-:W-:Y:S02]  /*02f0*/  ISETP.LT.AND P2, PT, R0, UR8, !P2 ;  /* 0x0000000800007c0c */ /* 0x000fe4000d741270 */
[----:B------:R-:W-:Y:S01]  /*0300*/  ISETP.GE.AND P0, PT, R6, UR24, PT ;  /* 0x0000001806007c0c */ /* 0x000fe2000bf06270 */
[C---:B------:R-:W-:Y:S01]  /*0310*/  VIADD R28, R30.reuse, UR20 ;  /* 0x000000141e1c7c36 */ /* 0x040fe20008000000 */
[----:B------:R-:W-:Y:S02]  /*0320*/  ISETP.GE.AND P1, PT, R30, UR24, PT ;  /* 0x000000181e007c0c */ /* 0x000fe4000bf26270 */
[----:B------:R-:W-:-:S02]  /*0330*/  ISETP.LT.AND P0, PT, R6, UR8, !P0 ;  /* 0x0000000806007c0c */ /* 0x000fc4000c701270 */
[----:B------:R-:W-:Y:S02]  /*0340*/  ISETP.LT.AND P1, PT, R30, UR8, !P1 ;  /* 0x000000081e007c0c */ /* 0x000fe4000cf21270 */
[----:B------:R-:W-:Y:S02]  /*0350*/  LEA.HI.X.SX32 R18, R0, UR9, 0x1, P3 ;  /* 0x0000000900127c11 */ /* 0x000fe400098f0eff */
[----:B------:R-:W-:Y:S02]  /*0360*/  ISETP.GE.AND P3, PT, R28, UR24, PT ;  /* 0x000000181c007c0c */ /* 0x000fe4000bf66270 */
[----:B-----5:R-:W-:Y:S02]  /*0370*/  CS2R R26, SRZ ;  /* 0x00000000001a7805 */ /* 0x020fe4000001ff00 */
[----:B------:R-:W-:Y:S02]  /*0380*/  @P2 LEA R8, P4, R7, UR14, 0x1 ;  /* 0x0000000e07082c11 */ /* 0x000fe4000f8808ff */
[----:B------:R-:W-:-:S02]  /*0390*/  CS2R R24, SRZ ;  /* 0x0000000000187805 */ /* 0x000fc4000001ff00 */
[----:B------:R-:W-:Y:S02]  /*03a0*/  IADD3 R3, P5, R6, UR5, RZ ;  /* 0x0000000506037c10 */ /* 0x000fe4000ffbe0ff */
[----:B------:R-:W-:Y:S02]  /*03b0*/  CS2R R22, SRZ ;  /* 0x0000000000167805 */ /* 0x000fe4000001ff00 */
[----:B------:R-:W-:Y:S02]  /*03c0*/  ISETP.LT.AND P3, PT, R28, UR8, !P3 ;  /* 0x000000081c007c0c */ /* 0x000fe4000df61270 */
[----:B------:R-:W-:Y:S02]  /*03d0*/  CS2R R20, SRZ ;  /* 0x0000000000147805 */ /* 0x000fe4000001ff00 */
[----:B------:R-:W-:Y:S01]  /*03e0*/  @P2 LEA.HI.X R9, R7, UR15, R18, 0x1, P4 ;  /* 0x0000000f07092c11 */ /* 0x000fe2000a0f0c12 */
[----:B------:R-:W0:Y:S01]  /*03f0*/  @P2 LDC R32, c[0x0][0xe20] ;  /* 0x00038800ff202b82 */ /* 0x000e220000000800 */
[----:B------:R-:W-:-:S02]  /*0400*/  LEA.HI.X.SX32 R6, R6, UR9, 0x1, P5 ;  /* 0x0000000906067c11 */ /* 0x000fc4000a8f0eff */
[C---:B------:R-:W-:Y:S01]  /*0410*/  @P0 LEA R16, P4, R3.reuse, UR14, 0x1 ;  /* 0x0000000e03100c11 */ /* 0x040fe2000f8808ff */
[----:B------:R1:W2:Y:S01]  /*0420*/  @P2 LDG.E.U16 R0, desc[UR12][R8.64] ;  /* 0x0000000c08002981 */ /* 0x0002a2000c1e1500 */
[C---:B------:R-:W-:Y:S02]  /*0430*/  IADD3 R19, P5, R30.reuse, UR5, RZ ;  /* 0x000000051e137c10 */ /* 0x040fe4000ffbe0ff */
[----:B------:R-:W-:Y:S01]  /*0440*/  @P0 LEA.HI.X R17, R3, UR15, R6, 0x1, P4 ;  /* 0x0000000f03110c11 */ /* 0x000fe2000a0f0c06 */
[----:B------:R-:W3:Y:S01]  /*0450*/  @P0 LDC R33, c[0x0][0xe20] ;  /* 0x00038800ff210b82 */ /* 0x000ee20000000800 */
[----:B------:R-:W-:Y:S02]  /*0460*/  LEA.HI.X.SX32 R30, R30, UR9, 0x1, P5 ;  /* 0x000000091e1e7c11 */ /* 0x000fe4000a8f0eff */
[----:B------:R-:W-:Y:S01]  /*0470*/  @P1 LEA R12, P4, R19, UR14, 0x1 ;  /* 0x0000000e130c1c11 */ /* 0x000fe2000f8808ff */
[----:B------:R-:W4:Y:S01]  /*0480*/  @P0 LDG.E.U16 R16, desc[UR12][R16.64] ;  /* 0x0000000c10100981 */ /* 0x000f22000c1e1500 */
[----:B------:R-:W-:-:S02]  /*0490*/  IADD3 R29, P5, R28, UR5, RZ ;  /* 0x000000051c1d7c10 */ /* 0x000fc4000ffbe0ff */
[----:B------:R-:W-:Y:S01]  /*04a0*/  @P1 LEA.HI.X R13, R19, UR15, R30, 0x1, P4 ;  /* 0x0000000f130d1c11 */ /* 0x000fe2000a0f0c1e */
[----:B------:R-:W3:Y:S01]  /*04b0*/  @P3 LDC R34, c[0x0][0xe20] ;  /* 0x00038800ff223b82 */ /* 0x000ee20000000800 */
[----:B------:R-:W-:Y:S02]  /*04c0*/  LEA.HI.X.SX32 R28, R28, UR9, 0x1, P5 ;  /* 0x000000091c1c7c11 */ /* 0x000fe4000a8f0eff */
[C---:B------:R-:W-:Y:S01]  /*04d0*/  @P3 LEA R4, P6, R29.reuse, UR14, 0x1 ;  /* 0x0000000e1d043c11 */ /* 0x040fe2000f8c08ff */
[----:B------:R1:W3:Y:S01]  /*04e0*/  @P1 LDG.E.U16 R15, desc[UR12][R12.64] ;  /* 0x0000000c0c0f1981 */ /* 0x0002e2000c1e1500 */
[C---:B------:R-:W-:Y:S02]  /*04f0*/  @P3 IMAD.SHL.U32 R10, R29.reuse, 0x4, RZ ;  /* 0x000000041d0a3824 */ /* 0x040fe400078e00ff */
[C-C-:B------:R-:W-:Y:S02]  /*0500*/  @P3 LEA.HI.X R5, R29.reuse, UR15, R28.reuse, 0x1, P6 ;  /* 0x0000000f1d053c11 */ /* 0x140fe4000b0f0c1c */
[----:B------:R-:W-:-:S02]  /*0510*/  @P3 SHF.L.U64.HI R2, R29, 0x2, R28 ;  /* 0x000000021d023819 */ /* 0x000fc4000001021c */
[C---:B-1----:R-:W-:Y:S01]  /*0520*/  @P3 IADD3 R8, P4, R10.reuse, UR18, RZ ;  /* 0x000000120a083c10 */ /* 0x042fe2000ff9e0ff */
[----:B------:R1:W3:Y:S01]  /*0530*/  @P3 LDG.E.U16 R17, desc[UR12][R4.64] ;  /* 0x0000000c04113981 */ /* 0x0002e2000c1e1500 */
[----:B------:R-:W-:Y:S02]  /*0540*/  @P3 IADD3 R10, P5, R10, UR16, RZ ;  /* 0x000000100a0a3c10 */ /* 0x000fe4000ffbe0ff */
[C---:B------:R-:W-:Y:S02]  /*0550*/  @P3 IADD3.X R9, R2.reuse, UR19, RZ, P4, !PT ;  /* 0x0000001302093c10 */ /* 0x040fe4000a7fe4ff */
[C---:B------:R-:W-:Y:S01]  /*0560*/  SHF.L.U64.HI R12, R7.reuse, 0x2, R18 ;  /* 0x00000002070c7819 */ /* 0x040fe20000010212 */
[----:B------:R-:W-:Y:S01]  /*0570*/  IMAD.SHL.U32 R7, R7, 0x4, RZ ;  /* 0x0000000407077824 */ /* 0x000fe200078e00ff */
[----:B------:R-:W-:Y:S01]  /*0580*/  @P3 IADD3.X R11, R2, UR17, RZ, P5, !PT ;  /* 0x00000011020b3c10 */ /* 0x000fe2000affe4ff */
[----:B------:R0:W5:Y:S01]  /*0590*/  @P3 LDG.E R26, desc[UR12][R8.64] ;  /* 0x0000000c081a3981 */ /* 0x000162000c1e1900 */
[----:B------:R-:W-:Y:S01]  /*05a0*/  SHF.L.U64.HI R13, R19, 0x2, R30 ;  /* 0x00000002130d7819 */ /* 0x000fe2000001021e */
[----:B------:R-:W3:Y:S01]  /*05b0*/  @P1 LDC R18, c[0x0][0xe20] ;  /* 0x00038800ff121b82 */ /* 0x000ee20000000800 */
[C---:B------:R-:W-:Y:S01]  /*05c0*/  IADD3 R2, P4, R7.reuse, UR16, RZ ;  /* 0x0000001007027c10 */ /* 0x040fe2000ff9e0ff */
[----:B------:R0:W5:Y:S01]  /*05d0*/  @P3 LDG.E R24, desc[UR12][R10.64] ;  /* 0x0000000c0a183981 */ /* 0x000162000c1e1900 */
[----:B-1----:R-:W-:Y:S01]  /*05e0*/  IADD3 R4, P5, R7, UR18, RZ ;  /* 0x0000001207047c10 */ /* 0x002fe2000ffbe0ff */
[C---:B0-----:R-:W-:Y:S01]  /*05f0*/  IMAD.SHL.U32 R8, R3.reuse, 0x4, RZ ;  /* 0x0000000403087824 */ /* 0x041fe200078e00ff */
[----:B------:R-:W-:-:S02]  /*0600*/  SHF.L.U64.HI R9, R3, 0x2, R6 ;  /* 0x0000000203097819 */ /* 0x000fc40000010206 */
[C---:B------:R-:W-:Y:S02]  /*0610*/  IADD3.X R3, R12.reuse, UR17, RZ, P4, !PT ;  /* 0x000000110c037c10 */ /* 0x040fe4000a7fe4ff */
[----:B------:R-:W-:Y:S01]  /*0620*/  IADD3.X R5, R12, UR19, RZ, P5, !PT ;  /* 0x000000130c057c10 */ /* 0x000fe2000affe4ff */
[----:B------:R-:W-:Y:S01]  /*0630*/  IMAD.SHL.U32 R12, R19, 0x4, RZ ;  /* 0x00000004130c7824 */ /* 0x000fe200078e00ff */
[C---:B------:R-:W-:Y:S01]  /*0640*/  IADD3 R6, P4, R8.reuse, UR16, RZ ;  /* 0x0000001008067c10 */ /* 0x040fe2000ff9e0ff */
[----:B------:R0:W5:Y:S01]  /*0650*/  @P2 LDG.E R27, desc[UR12][R2.64] ;  /* 0x0000000c021b2981 */ /* 0x000162000c1e1900 */
[----:B------:R-:W-:Y:S02]  /*0660*/  IADD3 R8, P5, R8, UR18, RZ ;  /* 0x0000001208087c10 */ /* 0x000fe4000ffbe0ff */
[C---:B------:R-:W-:Y:S01]  /*0670*/  IADD3.X R7, R9.reuse, UR17, RZ, P4, !PT ;  /* 0x0000001109077c10 */ /* 0x040fe2000a7fe4ff */
[----:B------:R0:W5:Y:S01]  /*0680*/  @P2 LDG.E R25, desc[UR12][R4.64] ;  /* 0x0000000c04192981 */ /* 0x000162000c1e1900 */
[----:B------:R-:W-:-:S02]  /*0690*/  IADD3.X R9, R9, UR19, RZ, P5, !PT ;  /* 0x0000001309097c10 */ /* 0x000fc4000affe4ff */
[C---:B------:R-:W-:Y:S01]  /*06a0*/  IADD3 R10, P4, R12.reuse, UR16, RZ ;  /* 0x000000100c0a7c10 */ /* 0x040fe2000ff9e0ff */
[----:B------:R0:W5:Y:S01]  /*06b0*/  @P0 LDG.E R22, desc[UR12][R6.64] ;  /* 0x0000000c06160981 */ /* 0x000162000c1e1900 */
[----:B------:R-:W-:Y:S02]  /*06c0*/  IADD3 R12, P5, R12, UR18, RZ ;  /* 0x000000120c0c7c10 */ /* 0x000fe4000ffbe0ff */
[C---:B------:R-:W-:Y:S01]  /*06d0*/  IADD3.X R11, R13.reuse, UR17, RZ, P4, !PT ;  /* 0x000000110d0b7c10 */ /* 0x040fe2000a7fe4ff */
[----:B------:R0:W5:Y:S01]  /*06e0*/  @P0 LDG.E R23, desc[UR12][R8.64] ;  /* 0x0000000c08170981 */ /* 0x000162000c1e1900 */
[----:B------:R-:W-:-:S03]  /*06f0*/  IADD3.X R13, R13, UR19, RZ, P5, !PT ;  /* 0x000000130d0d7c10 */ /* 0x000fc6000affe4ff */
[----:B------:R0:W5:Y:S04]  /*0700*/  @P1 LDG.E R20, desc[UR12][R10.64] ;  /* 0x0000000c0a141981 */ /* 0x000168000c1e1900 */
[----:B------:R0:W5:Y:S01]  /*0710*/  @P1 LDG.E R21, desc[UR12][R12.64] ;  /* 0x0000000c0c151981 */ /* 0x000162000c1e1900 */
[----:B------:R-:W-:Y:S01]  /*0720*/  VIADD R14, R14, UR4 ;  /* 0x000000040e0e7c36 */ /* 0x000fe20008000000 */
[----:B------:R-:W-:Y:S01]  /*0730*/  BSSY B0, `(.L_x_25) ;  /* 0x00000e5000007945 */ /* 0x000fe20003800000 */
[----:B--2---:R-:W-:Y:S02]  /*0740*/  @P2 HADD2.F32 R31, -RZ, R0.H0_H0 ;  /* 0x20000000ff1f2230 */ /* 0x004fe40000004100 */
[----:B------:R-:W-:-:S03]  /*0750*/  IMAD.MOV.U32 R0, RZ, RZ, RZ ;  /* 0x000000ffff007224 */ /* 0x000fc600078e00ff */
[----:B------:R-:W-:Y:S01]  /*0760*/  @P2 FMUL.FTZ R0, R31, R32 ;  /* 0x000000201f002220 */ /* 0x000fe20000410000 */
[----:B----4-:R-:W-:Y:S02]  /*0770*/  @P0 HADD2.F32 R16, -RZ, R16.H0_H0 ;  /* 0x20000010ff100230 */ /* 0x010fe40000004100 */
[----:B------:R-:W-:-:S03]  /*0780*/  IMAD.MOV.U32 R31, RZ, RZ, RZ ;  /* 0x000000ffff1f7224 */ /* 0x000fc600078e00ff */
[----:B---3--:R-:W-:Y:S01]  /*0790*/  @P0 FMUL.FTZ R31, R16, R33 ;  /* 0x00000021101f0220 */ /* 0x008fe20000410000 */
[----:B------:R-:W-:Y:S01]  /*07a0*/  @P1 HADD2.F32 R15, -RZ, R15.H0_H0 ;  /* 0x2000000fff0f1230 */ /* 0x000fe20000004100 */
[----:B------:R-:W-:Y:S01]  /*07b0*/  CS2R R32, SRZ ;  /* 0x0000000000207805 */ /* 0x000fe2000001ff00 */
[----:B------:R-:W-:-:S03]  /*07c0*/  VIADD R16, R14, UR20 ;  /* 0x000000140e107c36 */ /* 0x000fc60008000000 */
[----:B------:R-:W-:Y:S01]  /*07d0*/  @P1 FMUL.FTZ R32, R15, R18 ;  /* 0x000000120f201220 */ /* 0x000fe20000410000 */
[----:B------:R-:W-:Y:S01]  /*07e0*/  IADD3 R15, P4, R14, UR5, RZ ;  /* 0x000000050e0f7c10 */ /* 0x000fe2000ff9e0ff */
[----:B------:R-:W-:-:S03]  /*07f0*/  @P3 HADD2.F32 R17, -RZ, R17.H0_H0 ;  /* 0x20000011ff113230 */ /* 0x000fc60000004100 */
[----:B------:R-:W-:Y:S02]  /*0800*/  LEA.HI.X.SX32 R18, R14, UR9, 0x1, P4 ;  /* 0x000000090e127c11 */ /* 0x000fe4000a0f0eff */
[----:B------:R-:W-:Y:S01]  /*0810*/  LEA R14, P4, R15, UR6, 0x1 ;  /* 0x000000060f0e7c11 */ /* 0x000fe2000f8808ff */
[----:B------:R-:W-:Y:S01]  /*0820*/  @P3 FMUL.FTZ R33, R17, R34 ;  /* 0x0000002211213220 */ /* 0x000fe20000410000 */
[C---:B------:R-:W-:Y:S02]  /*0830*/  IADD3 R17, P5, R16.reuse, UR5, RZ ;  /* 0x0000000510117c10 */ /* 0x040fe4000ffbe0ff */
[----:B------:R-:W-:Y:S02]  /*0840*/  LEA.HI.X R15, R15, UR7, R18, 0x1, P4 ;  /* 0x000000070f0f7c11 */ /* 0x000fe4000a0f0c12 */
[----:B------:R-:W-:Y:S02]  /*0850*/  LEA.HI.X.SX32 R18, R16, UR9, 0x1, P5 ;  /* 0x0000000910127c11 */ /* 0x000fe4000a8f0eff */
[----:B------:R-:W-:-:S02]  /*0860*/  PLOP3.LUT P5, PT, PT, PT, UP1, 0x80, 0x0 ;  /* 0x000000000000781c */ /* 0x000fc40003faf018 */
[----:B------:R-:W-:-:S04]  /*0870*/  LEA R16, P4, R17, UR6, 0x1 ;  /* 0x0000000611107c11 */ /* 0x000fc8000f8808ff */
[----:B------:R-:W-:Y:S02]  /*0880*/  LEA.HI.X R17, R17, UR7, R18, 0x1, P4 ;  /* 0x0000000711117c11 */ /* 0x000fe4000a0f0c12 */
[----:B------:R-:W-:-:S04]  /*0890*/  LEA R18, P4, R19, UR6, 0x1 ;  /* 0x0000000613127c11 */ /* 0x000fc8000f8808ff */
[----:B------:R-:W-:Y:S01]  /*08a0*/  LEA.HI.X R19, R19, UR7, R30, 0x1, P4 ;  /* 0x0000000713137c11 */ /* 0x000fe2000a0f0c1e */
[----:B0-----:R-:W-:Y:S08]  /*08b0*/  @P5 BRA `(.L_x_26) ;  /* 0x0000000400945947 */ /* 0x001ff00003800000 */
[----:B------:R-:W-:Y:S04]  /*08c0*/  BSSY B1, `(.L_x_27) ;  /* 0x0000016000017945 */ /* 0x000fe80003800000 */
[----:B------:R-:W-:Y:S05]  /*08d0*/  @!P2 BRA `(.L_x_28) ;  /* 0x000000000050a947 */ /* 0x000fea0003800000 */
[----:B------:R0:W5:Y:S01]  /*08e0*/  LDG.E R35, desc[UR12][R2.64] ;  /* 0x0000000c02237981 */ /* 0x000162000c1e1900 */
        /* <DEDUP_REMOVED lines=13> */
.L_x_29:
[----:B-----5:R-:W-:-:S04]  /*09c0*/  @P6 FFMA.FTZ R30, R27, UR25, R30 ;  /* 0x000000191b1e6c23 */ /* 0x020fc8000801001e */
[----:B------:R-:W-:-:S05]  /*09d0*/  FFMA.FTZ R27, -R30, UR23, R35 ;  /* 0x000000171e1b7c23 */ /* 0x000fca0008010123 */
[----:B------:R-:W-:Y:S01]  /*09e0*/  F2FP.F16.F32.PACK_AB R0, RZ, R27 ;  /* 0x0000001bff00723e */ /* 0x000fe200000000ff */
[----:B------:R0:W-:Y:S04]  /*09f0*/  STG.E desc[UR12][R2.64], R27 ;  /* 0x0000001b02007986 */ /* 0x0001e8000c10190c */
[----:B------:R0:W-:Y:S04]  /*0a00*/  STG.E.U16 desc[UR12][R14.64], R0 ;  /* 0x000000000e007986 */ /* 0x0001e8000c10150c */
[----:B------:R0:W-:Y:S02]  /*0a10*/  @P2 STG.E desc[UR12][R4.64], R25 ;  /* 0x0000001904002986 */ /* 0x0001e4000c10190c */
.L_x_28:
[----:B------:R-:W-:Y:S05]  /*0a20*/  BSYNC B1 ;  /* 0x0000000000017941 */ /* 0x000fea0003800000 */
.L_x_27:
        /* <DEDUP_REMOVED lines=16> */
.L_x_32:
[----:B------:R-:W-:-:S04]  /*0b30*/  IMAD.MOV.U32 R3, RZ, RZ, R0 ;  /* 0x000000ffff037224 */ /* 0x000fc800078e0000 */
[----:B-----5:R-:W-:-:S04]  /*0b40*/  @P5 FFMA.FTZ R3, R22, UR25, R3 ;  /* 0x0000001916035c23 */ /* 0x020fc80008010003 */
[----:B------:R-:W-:-:S05]  /*0b50*/  FFMA.FTZ R3, -R3, UR23, R2 ;  /* 0x0000001703037c23 */ /* 0x000fca0008010102 */
[----:B------:R-:W-:Y:S01]  /*0b60*/  F2FP.F16.F32.PACK_AB R0, RZ, R3 ;  /* 0x00000003ff00723e */ /* 0x000fe200000000ff */
[----:B------:R1:W-:Y:S04]  /*0b70*/  STG.E desc[UR12][R6.64], R3 ;  /* 0x0000000306007986 */ /* 0x0003e8000c10190c */
[----:B------:R1:W-:Y:S04]  /*0b80*/  STG.E.U16 desc[UR12][R16.64], R0 ;  /* 0x0000000010007986 */ /* 0x0003e8000c10150c */
[----:B------:R1:W-:Y:S02]  /*0b90*/  @P0 STG.E desc[UR12][R8.64], R23 ;  /* 0x0000001708000986 */ /* 0x0003e4000c10190c */
.L_x_31:
[----:B------:R-:W-:Y:S05]  /*0ba0*/  BSYNC B1 ;  /* 0x0000000000017941 */ /* 0x000fea0003800000 */
.L_x_30:
[----:B------:R-:W-:Y:S04]  /*0bb0*/  BSSY B1, `(.L_x_33) ;  /* 0x0000017000017945 */ /* 0x000fe80003800000 */
[----:B------:R-:W-:Y:S05]  /*0bc0*/  @!P1 BRA `(.L_x_34) ;  /* 0x0000000000549947 */ /* 0x000fea0003800000 */
[----:B0-----:R0:W5:Y:S01]  /*0bd0*/  LDG.E R2, desc[UR12][R10.64] ;  /* 0x0000000c0a027981 */ /* 0x001162000c1e1900 */
[----:B------:R-:W-:Y:S01]  /*0be0*/  FSETP.NEU.FTZ.AND P0, PT, RZ, UR21, PT ;  /* 0x00000015ff007c0b */ /* 0x000fe2000bf1d000 */
[----:B-1----:R-:W-:Y:S01]  /*0bf0*/  IMAD.MOV.U32 R0, RZ, RZ, R32 ;  /* 0x000000ffff007224 */ /* 0x002fe200078e0020 */
        /* <DEDUP_REMOVED lines=11> */
.L_x_35:
[----:B------:R-:W-:-:S04]  /*0cb0*/  IMAD.MOV.U32 R3, RZ, RZ, R0 ;  /* 0x000000ffff037224 */ /* 0x000fc800078e0000 */
[----:B-----5:R-:W-:-:S04]  /*0cc0*/  @P4 FFMA.FTZ R3, R20, UR25, R3 ;  /* 0x0000001914034c23 */ /* 0x020fc80008010003 */
[----:B------:R-:W-:-:S05]  /*0cd0*/  FFMA.FTZ R3, -R3, UR23, R2 ;  /* 0x0000001703037c23 */ /* 0x000fca0008010102 */
[----:B------:R-:W-:Y:S01]  /*0ce0*/  F2FP.F16.F32.PACK_AB R0, RZ, R3 ;  /* 0x00000003ff00723e */ /* 0x000fe200000000ff */
[----:B------:R2:W-:Y:S04]  /*0cf0*/  STG.E desc[UR12][R10.64], R3 ;  /* 0x000000030a007986 */ /* 0x0005e8000c10190c */
[----:B------:R2:W-:Y:S04]  /*0d00*/  STG.E.U16 desc[UR12][R18.64], R0 ;  /* 0x0000000012007986 */ /* 0x0005e8000c10150c */
[----:B------:R2:W-:Y:S02]  /*0d10*/  @P0 STG.E desc[UR12][R12.64], R21 ;  /* 0x000000150c000986 */ /* 0x0005e4000c10190c */
.L_x_34:
[----:B------:R-:W-:Y:S05]  /*0d20*/  BSYNC B1 ;  /* 0x0000000000017941 */ /* 0x000fea0003800000 */
.L_x_33:
[----:B------:R-:W-:Y:S05]  /*0d30*/  @!P3 BRA `(.L_x_36) ;  /* 0x000000080010b947 */ /* 0x000fea0003800000 */
[----:B0-----:R-:W-:-:S04]  /*0d40*/  LEA R2, P0, R29, UR16, 0x2 ;  /* 0x000000101d027c11 */ /* 0x001fc8000f8010ff */
[----:B-12---:R-:W-:-:S05]  /*0d50*/  LEA.HI.X R3, R29, UR17, R28, 0x2, P0 ;  /* 0x000000111d037c11 */ /* 0x006fca00080f141c */
        /* <DEDUP_REMOVED lines=14> */
.L_x_37:
[----:B------:R-:W-:-:S04]  /*0e40*/  IMAD.MOV.U32 R7, RZ, RZ, R0 ;  /* 0x000000ffff077224 */ /* 0x000fc800078e0000 */
[----:B-----5:R-:W-:-:S04]  /*0e50*/  @P3 FFMA.FTZ R7, R24, UR25, R7 ;  /* 0x0000001918073c23 */ /* 0x020fc80008010007 */
[----:B------:R-:W-:Y:S01]  /*0e60*/  FFMA.FTZ R7, -R7, UR23, R4 ;  /* 0x0000001707077c23 */ /* 0x000fe20008010104 */
[----:B------:R-:W-:-:S04]  /*0e70*/  LEA R4, P1, R29, UR6, 0x1 ;  /* 0x000000061d047c11 */ /* 0x000fc8000f8208ff */
[----:B------:R-:W-:Y:S01]  /*0e80*/  F2FP.F16.F32.PACK_AB R0, RZ, R7 ;  /* 0x00000007ff00723e */ /* 0x000fe200000000ff */
[----:B------:R4:W-:Y:S01]  /*0e90*/  STG.E desc[UR12][R2.64], R7 ;  /* 0x0000000702007986 */ /* 0x0009e2000c10190c */
[----:B------:R-:W-:-:S05]  /*0ea0*/  LEA.HI.X R5, R29, UR7, R28, 0x1, P1 ;  /* 0x000000071d057c11 */ /* 0x000fca00088f0c1c */
[----:B------:R4:W-:Y:S01]  /*0eb0*/  STG.E.U16 desc[UR12][R4.64], R0 ;  /* 0x0000000004007986 */ /* 0x0009e2000c10150c */
[----:B------:R-:W-:Y:S05]  /*0ec0*/  @!P0 BRA `(.L_x_36) ;  /* 0x0000000400ac8947 */ /* 0x000fea0003800000 */
[----:B----4-:R-:W-:-:S04]  /*0ed0*/  LEA R2, P0, R29, UR18, 0x2 ;  /* 0x000000121d027c11 */ /* 0x010fc8000f8010ff */
[----:B------:R-:W-:-:S05]  /*0ee0*/  LEA.HI.X R3, R29, UR19, R28, 0x2, P0 ;  /* 0x000000131d037c11 */ /* 0x000fca00080f141c */
[----:B------:R0:W-:Y:S01]  /*0ef0*/  STG.E desc[UR12][R2.64], R26 ;  /* 0x0000001a02007986 */ /* 0x0001e2000c10190c */
[----:B------:R-:W-:Y:S05]  /*0f00*/  BRA `(.L_x_36) ;  /* 0x00000004009c7947 */ /* 0x000fea0003800000 */
.L_x_26:
[----:B------:R-:W-:Y:S04]  /*0f10*/  BSSY B1, `(.L_x_38) ;  /* 0x0000017000017945 */ /* 0x000fe80003800000 */
[----:B------:R-:W-:Y:S05]  /*0f20*/  @!P2 BRA `(.L_x_39) ;  /* 0x000000000054a947 */ /* 0x000fea0003800000 */
[----:B------:R0:W5:Y:S01]  /*0f30*/  LDG.E R30, desc[UR12][R2.64] ;  /* 0x0000000c021e7981 */ /* 0x000162000c1e1900 */
        /* <DEDUP_REMOVED lines=14> */
.L_x_40:
[----:B------:R-:W-:-:S04]  /*1020*/  @P6 FFMA.FTZ R0, R27, UR25, R0 ;  /* 0x000000191b006c23 */ /* 0x000fc80008010000 */
[----:B------:R-:W-:-:S05]  /*1030*/  FFMA.FTZ R27, -R0, UR23, R30 ;  /* 0x00000017001b7c23 */ /* 0x000fca000801011e */
[----:B------:R-:W-:Y:S01]  /*1040*/  F2FP.F16.F32.PACK_AB R0, RZ, R27 ;  /* 0x0000001bff00723e */ /* 0x000fe200000000ff */
[----:B------:R0:W-:Y:S04]  /*1050*/  STG.E desc[UR12][R2.64], R27 ;  /* 0x0000001b02007986 */ /* 0x0001e8000c10190c */
[----:B------:R0:W-:Y:S04]  /*1060*/  STG.E.U16 desc[UR12][R14.64], R0 ;  /* 0x000000000e007986 */ /* 0x0001e8000c10150c */
[----:B------:R0:W-:Y:S02]  /*1070*/  @P2 STG.E desc[UR12][R4.64], R25 ;  /* 0x0000001904002986 */ /* 0x0001e4000c10190c */
.L_x_39:
[----:B------:R-:W-:Y:S05]  /*1080*/  BSYNC B1 ;  /* 0x0000000000017941 */ /* 0x000fea0003800000 */
.L_x_38:
        /* <DEDUP_REMOVED lines=17> */
.L_x_43:
[----:B------:R-:W-:-:S04]  /*11a0*/  IMAD.MOV.U32 R3, RZ, RZ, R0 ;  /* 0x000000ffff037224 */ /* 0x000fc800078e0000 */
[----:B------:R-:W-:-:S04]  /*11b0*/  @P5 FFMA.FTZ R3, R22, UR25, R3 ;  /* 0x0000001916035c23 */ /* 0x000fc80008010003 */
[----:B------:R-:W-:-:S05]  /*11c0*/  FFMA.FTZ R3, -R3, UR23, R2 ;  /* 0x0000001703037c23 */ /* 0x000fca0008010102 */
[----:B------:R-:W-:Y:S01]  /*11d0*/  F2FP.F16.F32.PACK_AB R0, RZ, R3 ;  /* 0x00000003ff00723e */ /* 0x000fe200000000ff */
[----:B------:R1:W-:Y:S04]  /*11e0*/  STG.E desc[UR12][R6.64], R3 ;  /* 0x0000000306007986 */ /* 0x0003e8000c10190c */
[----:B------:R1:W-:Y:S04]  /*11f0*/  STG.E.U16 desc[UR12][R16.64], R0 ;  /* 0x0000000010007986 */ /* 0x0003e8000c10150c */
[----:B------:R1:W-:Y:S02]  /*1200*/  @P0 STG.E desc[UR12][R8.64], R23 ;  /* 0x0000001708000986 */ /* 0x0003e4000c10190c */
.L_x_42:
[----:B------:R-:W-:Y:S05]  /*1210*/  BSYNC B1 ;  /* 0x0000000000017941 */ /* 0x000fea0003800000 */
.L_x_41:
[----:B------:R-:W-:Y:S04]  /*1220*/  BSSY B1, `(.L_x_44) ;  /* 0x0000018000017945 */ /* 0x000fe80003800000 */
[----:B------:R-:W-:Y:S05]  /*1230*/  @!P1 BRA `(.L_x_45) ;  /* 0x0000000000589947 */ /* 0x000fea0003800000 */
[----:B0-----:R0:W5:Y:S01]  /*1240*/  LDG.E R2, desc[UR12][R10.64] ;  /* 0x0000000c0a027981 */ /* 0x001162000c1e1900 */
[----:B------:R-:W-:Y:S01]  /*1250*/  FSETP.NEU.FTZ.AND P0, PT, RZ, UR21, PT ;  /* 0x00000015ff007c0b */ /* 0x000fe2000bf1d000 */
[----:B-----5:R-:W-:Y:S01]  /*1260*/  FFMA.FTZ R32, R20, UR25, R32 ;  /* 0x0000001914207c23 */ /* 0x020fe20008010020 */
[----:B------:R-:W-:-:S03]  /*1270*/  PLOP3.LUT P4, PT, PT, PT, UP0, 0x80, 0x0 ;  /* 0x000000000000781c */ /* 0x000fc60003f8f008 */
[----:B-1----:R-:W-:-:S08]  /*1280*/  IMAD.MOV.U32 R0, RZ, RZ, R32 ;  /* 0x000000ffff007224 */ /* 0x002fd000078e0020 */
        /* <DEDUP_REMOVED lines=10> */
.L_x_46:
[----:B------:R-:W-:-:S04]  /*1330*/  IMAD.MOV.U32 R3, RZ, RZ, R0 ;  /* 0x000000ffff037224 */ /* 0x000fc800078e0000 */
[----:B------:R-:W-:-:S04]  /*1340*/  @P4 FFMA.FTZ R3, R20, UR25, R3 ;  /* 0x0000001914034c23 */ /* 0x000fc80008010003 */
[----:B------:R-:W-:-:S05]  /*1350*/  FFMA.FTZ R3, -R3, UR23, R2 ;  /* 0x0000001703037c23 */ /* 0x000fca0008010102 */
[----:B------:R-:W-:Y:S01]  /*1360*/  F2FP.F16.F32.PACK_AB R0, RZ, R3 ;  /* 0x00000003ff00723e */ /* 0x000fe200000000ff */
[----:B------:R2:W-:Y:S04]  /*1370*/  STG.E desc[UR12][R10.64], R3 ;  /* 0x000000030a007986 */ /* 0x0005e8000c10190c */
[----:B------:R2:W-:Y:S04]  /*1380*/  STG.E.U16 desc[UR12][R18.64], R0 ;  /* 0x0000000012007986 */ /* 0x0005e8000c10150c */
[----:B------:R2:W-:Y:S02]  /*1390*/  @P0 STG.E desc[UR12][R12.64], R21 ;  /* 0x000000150c000986 */ /* 0x0005e4000c10190c */
.L_x_45:
[----:B------:R-:W-:Y:S05]  /*13a0*/  BSYNC B1 ;  /* 0x0000000000017941 */ /* 0x000fea0003800000 */
.L_x_44:
[----:B------:R-:W-:Y:S05]  /*13b0*/  @!P3 BRA `(.L_x_36) ;  /* 0x000000000070b947 */ /* 0x000fea0003800000 */
[----:B0-----:R-:W-:-:S04]  /*13c0*/  LEA R2, P0, R29, UR16, 0x2 ;  /* 0x000000101d027c11 */ /* 0x001fc8000f8010ff */
[----:B-12---:R-:W-:-:S05]  /*13d0*/  LEA.HI.X R3, R29, UR17, R28, 0x2, P0 ;  /* 0x000000111d037c11 */ /* 0x006fca00080f141c */
        /* <DEDUP_REMOVED lines=15> */
.L_x_47:
[----:B------:R-:W-:Y:S01]  /*14d0*/  IMAD.MOV.U32 R9, RZ, RZ, R0 ;  /* 0x000000ffff097224 */ /* 0x000fe200078e0000 */
[----:B------:R-:W-:-:S03]  /*14e0*/  LEA R6, P2, R29, UR6, 0x1 ;  /* 0x000000061d067c11 */ /* 0x000fc6000f8408ff */
[----:B------:R-:W-:Y:S01]  /*14f0*/  @P3 FFMA.FTZ R9, R24, UR25, R9 ;  /* 0x0000001918093c23 */ /* 0x000fe20008010009 */
[----:B------:R-:W-:-:S03]  /*1500*/  LEA.HI.X R7, R29, UR7, R28, 0x1, P2 ;  /* 0x000000071d077c11 */ /* 0x000fc600090f0c1c */
[----:B------:R-:W-:Y:S01]  /*1510*/  FFMA.FTZ R9, -R9, UR23, R4 ;  /* 0x0000001709097c23 */ /* 0x000fe20008010104 */
[----:B------:R-:W-:-:S04]  /*1520*/  @P0 LEA R4, P1, R29, UR18, 0x2 ;  /* 0x000000121d040c11 */ /* 0x000fc8000f8210ff */
[----:B------:R-:W-:Y:S01]  /*1530*/  F2FP.F16.F32.PACK_AB R0, RZ, R9 ;  /* 0x00000009ff00723e */ /* 0x000fe200000000ff */
[----:B------:R3:W-:Y:S01]  /*1540*/  STG.E desc[UR12][R2.64], R9 ;  /* 0x0000000902007986 */ /* 0x0007e2000c10190c */
[----:B------:R-:W-:-:S03]  /*1550*/  @P0 LEA.HI.X R5, R29, UR19, R28, 0x2, P1 ;  /* 0x000000131d050c11 */ /* 0x000fc600088f141c */
[----:B------:R3:W-:Y:S04]  /*1560*/  STG.E.U16 desc[UR12][R6.64], R0 ;  /* 0x0000000006007986 */ /* 0x0007e8000c10150c */
[----:B------:R3:W-:Y:S02]  /*1570*/  @P0 STG.E desc[UR12][R4.64], R26 ;  /* 0x0000001a04000986 */ /* 0x0007e4000c10190c */
.L_x_36:
[----:B------:R-:W-:Y:S05]  /*1580*/  BSYNC B0 ;  /* 0x0000000000007941 */ /* 0x000fea0003800000 */
.L_x_25:
[----:B------:R-:W-:-:S04]  /*1590*/  ULEA UR4, UR20, UR4, 0x2 ;  /* 0x0000000414047291 */ /* 0x000fc8000f8e103f */
[----:B------:R-:W-:Y:S02]  /*15a0*/  UISETP.GE.AND UP2, UPT, UR4, UR24, UPT ;  /* 0x000000180400728c */ /* 0x000fe4000bf46270 */
[----:B01234-:R-:W-:-:S04]  /*15b0*/  IMAD.U32 R0, RZ, RZ, UR4 ;  /* 0x00000004ff007e24 */ /* 0x01ffc8000f8e00ff */
[----:B------:R-:W-:Y:S02]  /*15c0*/  PLOP3.LUT P0, PT, PT, PT, UP2, 0x80, 0x0 ;  /* 0x000000000000781c */ /* 0x000fe40003f0f028 */
[----:B------:R-:W-:-:S13]  /*15d0*/  ISETP.LT.AND P1, PT, R0, UR8, PT ;  /* 0x0000000800007c0c */ /* 0x000fda000bf21270 */
[----:B------:R-:W-:Y:S05]  /*15e0*/  @!P0 BRA P1, `(.L_x_48) ;  /* 0xffffffec00248947 */ /* 0x000fea000083ffff */
[----:B------:R-:W-:Y:S05]  /*15f0*/  EXIT ;  /* 0x000000000000794d */ /* 0x000fea0003800000 */
.L_x_49:
        /* <DEDUP_REMOVED lines=16> */
.L_x_96:


//--------------------- .text._Z25multi_tensor_apply_kernelI18TensorListMetadataILi3EE10SGDFunctorILi3EffEJffffbbbfEEvlPViT_T0_DpT1_ --------------------------
	.section	.text._Z25multi_tensor_apply_kernelI18TensorListMetadataILi3EE10SGDFunctorILi3EffEJffffbbbfEEvlPViT_T0_DpT1_,"ax",@progbits
	.align	128
        .global         _Z25multi_tensor_apply_kernelI18TensorListMetadataILi3EE10SGDFunctorILi3EffEJffffbbbfEEvlPViT_T0_DpT1_
        .type           _Z25multi_tensor_apply_kernelI18TensorListMetadataILi3EE10SGDFunctorILi3EffEJffffbbbfEEvlPViT_T0_DpT1_,@function
        .size           _Z25multi_tensor_apply_kernelI18TensorListMetadataILi3EE10SGDFunctorILi3EffEJffffbbbfEEvlPViT_T0_DpT1_,(.L_x_97 - _Z25multi_tensor_apply_kernelI18TensorListMetadataILi3EE10SGDFunctorILi3EffEJffffbbbfEEvlPViT_T0_DpT1_)
        .other          _Z25multi_tensor_apply_kernelI18TensorListMetadataILi3EE10SGDFunctorILi3EffEJffffbbbfEEvlPViT_T0_DpT1_,@"STO_CUDA_ENTRY STV_DEFAULT"
_Z25multi_tensor_apply_kernelI18TensorListMetadataILi3EE10SGDFunctorILi3EffEJffffbbbfEEvlPViT_T0_DpT1_:
.text._Z25multi_tensor_apply_kernelI18TensorListMetadataILi3EE10SGDFunctorILi3EffEJffffbbbfEEvlPViT_T0_DpT1_:
[----:B------:R-:W-:Y:S08]  /*0000*/  LDC R1, c[0x0][0x28] ;  /* 0x00000a00ff017b82 */ /* 0x000ff00000000800 */
[----:B------:R-:W0:Y:S01]  /*0010*/  LDC.64 R2, c[0x0][0x218] ;  /* 0x00008600ff027b82 */ /* 0x000e220000000a00 */
[----:B------:R-:W-:Y:S02]  /*0020*/  ULDC.64 UR12, c[0x0][0x208] ;  /* 0x00008200000c7ab9 */ /* 0x000fe40000000a00 */
[----:B0-----:R-:W2:Y:S02]  /*0030*/  LDG.E.STRONG.SYS R2, desc[UR12][R2.64] ;  /* 0x0000000c02027981 */ /* 0x001ea4000c1f5900 */
[----:B--2---:R-:W-:-:S13]  /*0040*/  ISETP.NE.AND P0, PT, R2, RZ, PT ;  /* 0x000000ff0200720c */ /* 0x004fda0003f05270 */
[----:B------:R-:W-:Y:S05]  /*0050*/  @P0 EXIT ;  /* 0x000000000000094d */ /* 0x000fea0003800000 */
[----:B------:R-:W0:Y:S01]  /*0060*/  S2UR UR5, SR_CTAID.X ;  /* 0x00000000000579c3 */ /* 0x000e220000002500 */
[----:B------:R-:W-:Y:S02]  /*0070*/  UMOV UR6, 0x10 ;  /* 0x0000001000067882 */ /* 0x000fe40000000000 */
[----:B0-----:R-:W-:-:S03]  /*0080*/  ULEA UR4, UR5, UR6, 0x2 ;  /* 0x0000000605047291 */ /* 0x001fc6000f8e103f */
[----:B------:R-:W-:Y:S02]  /*0090*/  ULDC.U8 UR5, c[0x0][UR5+0x820] ;  /* 0x0002080005057abb */ /* 0x000fe40008000000 */
[----:B------:R-:W-:-:S03]  /*00a0*/  ULEA UR5, UR5, UR6, 0x3 ;  /* 0x0000000605057291 */ /* 0x000fc6000f8e183f */
[----:B------:R-:W-:Y:S02]  /*00b0*/  ULDC UR6, c[0x0][0x210] ;  /* 0x0000840000067ab9 */ /* 0x000fe40000000800 */
[----:B------:R-:W-:Y:S02]  /*00c0*/  UISETP.GE.AND UP0, UPT, UR6, 0x1, UPT ;  /* 0x000000010600788c */ /* 0x000fe4000bf06270 */
        /* <DEDUP_REMOVED lines=12> */
[----:B------:R-:W-:Y:S01]  /*0190*/  ULDC.64 UR16, c[0x0][UR5+0x390] ;  /* 0x0000e40005107abb */ /* 0x000fe20008000a00 */
[----:B------:R-:W-:Y:S01]  /*01a0*/  ULDC.64 UR6, c[0x0][UR5+0x510] ;  /* 0x0001440005067abb */ /* 0x000fe20008000a00 */
[----:B------:R-:W-:Y:S01]  /*01b0*/  ULDC.S8 UR5, c[0x0][0xe7e] ;  /* 0x00039f8000057ab9 */ /* 0x000fe20000000200 */
[----:B------:R-:W-:Y:S01]  /*01c0*/  USHF.R.S32.HI UR18, URZ, 0x1f, UR8 ;  /* 0x0000001f3f127899 */ /* 0x000fe20008011408 */
[----:B------:R-:W-:Y:S01]  /*01d0*/  ULDC UR11, c[0x0][0x0] ;  /* 0x00000000000b7ab9 */ /* 0x000fe20000000800 */
[----:B------:R-:W-:Y:S01]  /*01e0*/  UMOV UR4, URZ ;  /* 0x0000003f00047c82 */ /* 0x000fe20008000000 */
[----:B------:R-:W-:Y:S01]  /*01f0*/  ULDC UR23, c[0x0][0xe6c] ;  /* 0x00039b0000177ab9 */ /* 0x000fe20000000800 */
[----:B------:R-:W-:Y:S01]  /*0200*/  ULDC UR21, c[0x0][0xe78] ;  /* 0x00039e0000157ab9 */ /* 0x000fe20000000800 */
[----:B------:R-:W-:Y:S01]  /*0210*/  ULDC.U8 UR22, c[0x0][0xe7c] ;  /* 0x00039f0000167ab9 */ /* 0x000fe20000000000 */
[----:B------:R-:W-:Y:S01]  /*0220*/  ULDC UR19, c[0x0][0xe70] ;  /* 0x00039c0000137ab9 */ /* 0x000fe20000000800 */
[----:B------:R-:W-:-:S02]  /*0230*/  ULDC UR20, c[0x0][0x210] ;  /* 0x0000840000147ab9 */ /* 0x000fc40000000800 */
[----:B------:R-:W-:Y:S01]  /*0240*/  VOTEU.ANY UP0, P0 ;  /* 0x00000000003f7886 */ /* 0x000fe20000000100 */
[----:B------:R-:W-:Y:S02]  /*0250*/  UISETP.EQ.AND UP1, UPT, UR5, URZ, UP0 ;  /* 0x0000003f0500728c */ /* 0x000fe40008722270 */
[----:B------:R-:W-:Y:S01]  /*0260*/  UISETP.NE.AND UP0, UPT, UR5, URZ, UP0 ;  /* 0x0000003f0500728c */ /* 0x000fe20008705270 */
[----:B01----:R-:W-:-:S10]  /*0270*/  FADD.FTZ R24, -R24, 1 ;  /* 0x3f80000018187421 */ /* 0x003fd40000010100 */
.L_x_68:
[----:B-123--:R-:W-:-:S04]  /*0280*/  VIADD R7, R30, UR4 ;  /* 0x000000041e077c36 */ /* 0x00efc80008000000 */
[C---:B0---4-:R-:W-:Y:S01]  /*0290*/  VIADD R5, R7.reuse, UR11 ;  /* 0x0000000b07057c36 */ /* 0x051fe20008000000 */
[C---:B------:R-:W-:Y:S02]  /*02a0*/  ISETP.GE.AND P0, PT, R7.reuse, UR20, PT ;  /* 0x0000001407007c0c */ /* 0x040fe4000bf06270 */
[----:B------:R-:W-:Y:S01]  /*02b0*/  IADD3 R14, P1, R7, UR8, RZ ;  /* 0x00000008070e7c10 */ /* 0x000fe2000ff3e0ff */
[----:B------:R-:W-:Y:S01]  /*02c0*/  VIADD R9, R5, UR11 ;  /* 0x0000000b05097c36 */ /* 0x000fe20008000000 */
[C---:B------:R-:W-:Y:S02]  /*02d0*/  ISETP.LT.AND P0, PT, R7.reuse, UR9, !P0 ;  /* 0x0000000907007c0c */ /* 0x040fe4000c701270 */
[----:B------:R-:W-:Y:S01]  /*02e0*/  LEA.HI.X.SX32 R7, R7, UR18, 0x1, P1 ;  /* 0x0000001207077c11 */ /* 0x000fe200088f0eff */
[----:B------:R-:W-:Y:S01]  /*02f0*/  VIADD R0, R9, UR11 ;  /* 0x0000000b09007c36 */ /* 0x000fe20008000000 */
[C---:B------:R-:W-:Y:S02]  /*0300*/  ISETP.GE.AND P1, PT, R5.reuse, UR20, PT ;  /* 0x0000001405007c0c */ /* 0x040fe4000bf26270 */
[----:B------:R-:W-:-:S02]  /*0310*/  IADD3 R10, P2, R5, UR8, RZ ;  /* 0x00000008050a7c10 */ /* 0x000fc4000ff5e0ff */
[C---:B------:R-:W-:Y:S02]  /*0320*/  ISETP.LT.AND P1, PT, R5.reuse, UR9, !P1 ;  /* 0x0000000905007c0c */ /* 0x040fe4000cf21270 */
[----:B------:R-:W-:Y:S02]  /*0330*/  LEA.HI.X.SX32 R5, R5, UR18, 0x1, P2 ;  /* 0x0000001205057c11 */ /* 0x000fe400090f0eff */
[----:B------:R-:W-:Y:S02]  /*0340*/  ISETP.GE.AND P3, PT, R0, UR20, PT ;  /* 0x0000001400007c0c */ /* 0x000fe4000bf66270 */
[C---:B------:R-:W-:Y:S01]  /*0350*/  SHF.L.U64.HI R7, R14.reuse, 0x2, R7 ;  /* 0x000000020e077819 */ /* 0x040fe20000010207 */
[----:B------:R-:W-:Y:S01]  /*0360*/  IMAD.SHL.U32 R14, R14, 0x4, RZ ;  /* 0x000000040e0e7824 */ /* 0x000fe200078e00ff */
[C---:B------:R-:W-:Y:S02]  /*0370*/  ISETP.GE.AND P2, PT, R9.reuse, UR20, PT ;  /* 0x0000001409007c0c */ /* 0x040fe4000bf46270 */
[----:B------:R-:W-:-:S02]  /*0380*/  IADD3 R6, P4, R9, UR8, RZ ;  /* 0x0000000809067c10 */ /* 0x000fc4000ff9e0ff */
[----:B------:R-:W-:Y:S02]  /*0390*/  ISETP.LT.AND P3, PT, R0, UR9, !P3 ;  /* 0x0000000900007c0c */ /* 0x000fe4000df61270 */
[----:B------:R-:W-:Y:S02]  /*03a0*/  CS2R R22, SRZ ;  /* 0x0000000000167805 */ /* 0x000fe4000001ff00 */
[C---:B------:R-:W-:Y:S01]  /*03b0*/  ISETP.LT.AND P2, PT, R9.reuse, UR9, !P2 ;  /* 0x0000000909007c0c */ /* 0x040fe2000d741270 */
[----:B------:R-:W-:Y:S01]  /*03c0*/  IMAD.MOV.U32 R25, RZ, RZ, RZ ;  /* 0x000000ffff197224 */ /* 0x000fe200078e00ff */
[C---:B------:R-:W-:Y:S01]  /*03d0*/  SHF.L.U64.HI R5, R10.reuse, 0x2, R5 ;  /* 0x000000020a057819 */ /* 0x040fe20000010205 */
[----:B------:R-:W-:Y:S01]  /*03e0*/  IMAD.SHL.U32 R10, R10, 0x4, RZ ;  /* 0x000000040a0a7824 */ /* 0x000fe200078e00ff */
[----:B------:R-:W-:Y:S02]  /*03f0*/  LEA.HI.X.SX32 R9, R9, UR18, 0x1, P4 ;  /* 0x0000001209097c11 */ /* 0x000fe4000a0f0eff */
[----:B------:R-:W-:-:S02]  /*0400*/  CS2R R20, SRZ ;  /* 0x0000000000147805 */ /* 0x000fc4000001ff00 */
[----:B------:R-:W-:Y:S02]  /*0410*/  IADD3 R3, P5, R0, UR8, RZ ;  /* 0x0000000800037c10 */ /* 0x000fe4000ffbe0ff */
[----:B------:R-:W-:Y:S02]  /*0420*/  CS2R R18, SRZ ;  /* 0x0000000000127805 */ /* 0x000fe4000001ff00 */
[----:B------:R-:W-:Y:S01]  /*0430*/  @P0 IADD3 R8, P4, R14, UR14, RZ ;  /* 0x0000000e0e080c10 */ /* 0x000fe2000ff9e0ff */
[----:B------:R-:W0:Y:S01]  /*0440*/  @P1 LDC R31, c[0x0][0xe80] ;  /* 0x0003a000ff1f1b82 */ /* 0x000e220000000800 */
[C---:B------:R-:W-:Y:S01]  /*0450*/  SHF.L.U64.HI R4, R6.reuse, 0x2, R9 ;  /* 0x0000000206047819 */ /* 0x040fe20000010209 */
[----:B------:R-:W-:Y:S01]  /*0460*/  IMAD.SHL.U32 R2, R3, 0x4, RZ ;  /* 0x0000000403027824 */ /* 0x000fe200078e00ff */
[----:B------:R-:W-:Y:S01]  /*0470*/  @P0 IADD3.X R9, R7, UR15, RZ, P4, !PT ;  /* 0x0000000f07090c10 */ /* 0x000fe2000a7fe4ff */
[----:B------:R-:W-:Y:S01]  /*0480*/  IMAD.SHL.U32 R6, R6, 0x4, RZ ;  /* 0x0000000406067824 */ /* 0x000fe200078e00ff */
[----:B------:R-:W-:-:S02]  /*0490*/  @P1 IADD3 R12, P4, R10, UR14, RZ ;  /* 0x0000000e0a0c1c10 */ /* 0x000fc4000ff9e0ff */
[----:B------:R-:W-:Y:S01]  /*04a0*/  LEA.HI.X.SX32 R0, R0, UR18, 0x1, P5 ;  /* 0x0000001200007c11 */ /* 0x000fe2000a8f0eff */
[----:B------:R-:W2:Y:S01]  /*04b0*/  @P0 LDG.E R29, desc[UR12][R8.64] ;  /* 0x0000000c081d0981 */ /* 0x000ea2000c1e1900 */
[----:B------:R-:W-:Y:S02]  /*04c0*/  @P1 IADD3.X R13, R5, UR15, RZ, P4, !PT ;  /* 0x0000000f050d1c10 */ /* 0x000fe4000a7fe4ff */
[----:B------:R-:W-:Y:S02]  /*04d0*/  SHF.L.U64.HI R3, R3, 0x2, R0 ;  /* 0x0000000203037819 */ /* 0x000fe40000010200 */
[----:B------:R-:W-:Y:S01]  /*04e0*/  @P3 IADD3 R34, P4, R2, UR14, RZ ;  /* 0x0000000e02223c10 */ /* 0x000fe2000ff9e0ff */
[----:B------:R1:W0:Y:S01]  /*04f0*/  @P1 LDG.E R28, desc[UR12][R12.64] ;  /* 0x0000000c0c1c1981 */ /* 0x000222000c1e1900 */
[----:B------:R-:W-:Y:S02]  /*0500*/  @P2 IADD3 R32, P5, R6, UR14, RZ ;  /* 0x0000000e06202c10 */ /* 0x000fe4000ffbe0ff */
[----:B------:R-:W-:-:S02]  /*0510*/  @P3 IADD3.X R35, R3, UR15, RZ, P4, !PT ;  /* 0x0000000f03233c10 */ /* 0x000fc4000a7fe4ff */
[----:B------:R-:W-:Y:S02]  /*0520*/  @P2 IADD3.X R33, R4, UR15, RZ, P5, !PT ;  /* 0x0000000f04212c10 */ /* 0x000fe4000affe4ff */
[C---:B------:R-:W-:Y:S01]  /*0530*/  IADD3 R16, P4, R14.reuse, UR16, RZ ;  /* 0x000000100e107c10 */ /* 0x040fe2000ff9e0ff */
[----:B------:R-:W-:Y:S01]  /*0540*/  IMAD.MOV.U32 R0, RZ, RZ, RZ ;  /* 0x000000ffff007224 */ /* 0x000fe200078e00ff */
[----:B------:R-:W-:Y:S01]  /*0550*/  IADD3 R14, P5, R14, UR6, RZ ;  /* 0x000000060e0e7c10 */ /* 0x000fe2000ffbe0ff */
[----:B------:R3:W4:Y:S01]  /*0560*/  @P2 LDG.E R27, desc[UR12][R32.64] ;  /* 0x0000000c201b2981 */ /* 0x000722000c1e1900 */
[C---:B------:R-:W-:Y:S02]  /*0570*/  IADD3.X R17, R7.reuse, UR17, RZ, P4, !PT ;  /* 0x0000001107117c10 */ /* 0x040fe4000a7fe4ff */
[----:B------:R-:W-:Y:S01]  /*0580*/  IADD3.X R15, R7, UR7, RZ, P5, !PT ;  /* 0x00000007070f7c10 */ /* 0x000fe2000affe4ff */
[----:B------:R3:W4:Y:S01]  /*0590*/  @P3 LDG.E R26, desc[UR12][R34.64] ;  /* 0x0000000c221a3981 */ /* 0x000722000c1e1900 */
[----:B-1----:R-:W-:-:S02]  /*05a0*/  IADD3 R12, P4, R10, UR16, RZ ;  /* 0x000000100a0c7c10 */ /* 0x002fc4000ff9e0ff */
[----:B------:R-:W-:Y:S01]  /*05b0*/  IADD3 R10, P5, R10, UR6, RZ ;  /* 0x000000060a0a7c10 */ /* 0x000fe2000ffbe0ff */
[----:B------:R1:W5:Y:S01]  /*05c0*/  @P0 LDG.E R22, desc[UR12][R16.64] ;  /* 0x0000000c10160981 */ /* 0x000362000c1e1900 */
[C---:B------:R-:W-:Y:S01]  /*05d0*/  IADD3.X R13, R5.reuse, UR17, RZ, P4, !PT ;  /* 0x00000011050d7c10 */ /* 0x040fe2000a7fe4ff */
[----:B---3--:R-:W2:Y:S01]  /*05e0*/  @P0 LDC R32, c[0x0][0xe80] ;  /* 0x0003a000ff200b82 */ /* 0x008ea20000000800 */
[----:B------:R-:W-:Y:S01]  /*05f0*/  IADD3.X R11, R5, UR7, RZ, P5, !PT ;  /* 0x00000007050b7c10 */ /* 0x000fe2000affe4ff */
[----:B------:R1:W5:Y:S01]  /*0600*/  @P0 LDG.E R25, desc[UR12][R14.64] ;  /* 0x0000000c0e190981 */ /* 0x000362000c1e1900 */
[C---:B------:R-:W-:Y:S02]  /*0610*/  IADD3 R8, P4, R6.reuse, UR16, RZ ;  /* 0x0000001006087c10 */ /* 0x040fe4000ff9e0ff */
[----:B------:R-:W-:Y:S01]  /*0620*/  IADD3 R6, P5, R6, UR6, RZ ;  /* 0x0000000606067c10 */ /* 0x000fe2000ffbe0ff */
[----:B------:R1:W5:Y:S01]  /*0630*/  @P1 LDG.E R20, desc[UR12][R12.64] ;  /* 0x0000000c0c141981 */ /* 0x000362000c1e1900 */
[C---:B------:R-:W-:Y:S01]  /*0640*/  IADD3.X R9, R4.reuse, UR17, RZ, P4, !PT ;  /* 0x0000001104097c10 */ /* 0x040fe2000a7fe4ff */
[----:B------:R-:W4:Y:S01]  /*0650*/  @P2 LDC R34, c[0x0][0xe80] ;  /* 0x0003a000ff222b82 */ /* 0x000f220000000800 */
[----:B------:R-:W-:Y:S01]  /*0660*/  IADD3.X R7, R4, UR7, RZ, P5, !PT ;  /* 0x0000000704077c10 */ /* 0x000fe2000affe4ff */
[----:B------:R1:W5:Y:S01]  /*0670*/  @P1 LDG.E R23, desc[UR12][R10.64] ;  /* 0x0000000c0a171981 */ /* 0x000362000c1e1900 */
[----:B------:R-:W-:-:S02]  /*0680*/  IADD3 R4, P4, R2, UR16, RZ ;  /* 0x0000001002047c10 */ /* 0x000fc4000ff9e0ff */
[----:B------:R-:W-:Y:S01]  /*0690*/  IADD3 R2, P5, R2, UR6, RZ ;  /* 0x0000000602027c10 */ /* 0x000fe2000ffbe0ff */
[----:B------:R1:W5:Y:S01]  /*06a0*/  @P2 LDG.E R18, desc[UR12][R8.64] ;  /* 0x0000000c08122981 */ /* 0x000362000c1e1900 */
[C---:B------:R-:W-:Y:S01]  /*06b0*/  IADD3.X R5, R3.reuse, UR17, RZ, P4, !PT ;  /* 0x0000001103057c10 */ /* 0x040fe2000a7fe4ff */
[----:B------:R-:W3:Y:S01]  /*06c0*/  @P3 LDC R35, c[0x0][0xe80] ;  /* 0x0003a000ff233b82 */ /* 0x000ee20000000800 */
[----:B------:R-:W-:Y:S01]  /*06d0*/  IADD3.X R3, R3, UR7, RZ, P5, !PT ;  /* 0x0000000703037c10 */ /* 0x000fe2000affe4ff */
[----:B------:R1:W5:Y:S04]  /*06e0*/  @P2 LDG.E R21, desc[UR12][R6.64] ;  /* 0x0000000c06152981 */ /* 0x000368000c1e1900 */
[----:B------:R1:W5:Y:S04]  /*06f0*/  @P3 LDG.E R0, desc[UR12][R4.64] ;  /* 0x0000000c04003981 */ /* 0x000368000c1e1900 */
[----:B------:R1:W5:Y:S01]  /*0700*/  @P3 LDG.E R19, desc[UR12][R2.64] ;  /* 0x0000000c02133981 */ /* 0x000362000c1e1900 */
[----:B------:R-:W-:Y:S01]  /*0710*/  PLOP3.LUT P4, PT, PT, PT, UP1, 0x80, 0x0 ;  /* 0x000000000000781c */ /* 0x000fe20003f8f018 */
[----:B------:R-:W-:Y:S01]  /*0720*/  IMAD.MOV.U32 R33, RZ, RZ, RZ ;  /* 0x000000ffff217224 */ /* 0x000fe200078e00ff */
[----:B------:R-:W-:Y:S01]  /*0730*/  BSSY B0, `(.L_x_50) ;  /* 0x00000ce000007945 */ /* 0x000fe20003800000 */
[----:B--2---:R-:W-:Y:S01]  /*0740*/  @P0 FMUL.FTZ R33, R29, R32 ;  /* 0x000000201d210220 */ /* 0x004fe20000410000 */
[----:B------:R-:W-:-:S02]  /*0750*/  IMAD.MOV.U32 R29, RZ, RZ, RZ ;  /* 0x000000ffff1d7224 */ /* 0x000fc400078e00ff */
[----:B0-----:R-:W-:Y:S01]  /*0760*/  @P1 FMUL.FTZ R29, R28, R31 ;  /* 0x0000001f1c1d1220 */ /* 0x001fe20000410000 */
[----:B------:R-:W-:Y:S02]  /*0770*/  IMAD.MOV.U32 R31, RZ, RZ, RZ ;  /* 0x000000ffff1f7224 */ /* 0x000fe400078e00ff */
[----:B----4-:R-:W-:Y:S01]  /*0780*/  @P2 FMUL.FTZ R31, R27, R34 ;  /* 0x000000221b1f2220 */ /* 0x010fe20000410000 */
[----:B------:R-:W-:Y:S02]  /*0790*/  IMAD.MOV.U32 R27, RZ, RZ, RZ ;  /* 0x000000ffff1b7224 */ /* 0x000fe400078e00ff */
[----:B---3--:R-:W-:Y:S01]  /*07a0*/  @P3 FMUL.FTZ R27, R26, R35 ;  /* 0x000000231a1b3220 */ /* 0x008fe20000410000 */
[----:B-1----:R-:W-:Y:S06]  /*07b0*/  @P4 BRA `(.L_x_51) ;  /* 0x0000000400b84947 */ /* 0x002fec0003800000 */
[----:B------:R-:W-:-:S13]  /*07c0*/  FSETP.NEU.FTZ.AND P4, PT, RZ, UR19, PT ;  /* 0x00000013ff007c0b */ /* 0x000fda000bf9d000 */
[----:B------:R-:W-:Y:S05]  /*07d0*/  @P4 BRA `(.L_x_52) ;  /* 0x0000000000844947 */ /* 0x000fea0003800000 */
[----:B------:R-:W2:Y:S01]  /*07e0*/  @P0 LDG.E R7, desc[UR12][R16.64] ;  /* 0x0000000c10070981 */ /* 0x000ea2000c1e1900 */
[----:B------:R-:W0:Y:S01]  /*07f0*/  @P0 LDC R2, c[0x0][0xe6c] ;  /* 0x00039b00ff020b82 */ /* 0x000e220000000800 */
[----:B------:R-:W-:-:S07]  /*0800*/  PLOP3.LUT P4, PT, PT, PT, UP0, 0x80, 0x0 ;  /* 0x000000000000781c */ /* 0x000fce0003f8f008 */
[----:B------:R-:W2:Y:S08]  /*0810*/  @P0 LDC R3, c[0x0][0xe78] ;  /* 0x00039e00ff030b82 */ /* 0x000eb00000000800 */
[----:B------:R-:W1:Y:S01]  /*0820*/  @P1 LDC R6, c[0x0][0xe78] ;  /* 0x00039e00ff061b82 */ /* 0x000e620000000800 */
[----:B0----5:R-:W-:-:S07]  /*0830*/  @P0 FFMA.FTZ R22, R22, R2, R33 ;  /* 0x0000000216160223 */ /* 0x021fce0000010021 */
[----:B------:R-:W0:Y:S01]  /*0840*/  @P1 LDC R2, c[0x0][0xe6c] ;  /* 0x00039b00ff021b82 */ /* 0x000e220000000800 */
[----:B------:R-:W-:-:S05]  /*0850*/  @P0 FSEL R22, R22, R33, P4 ;  /* 0x0000002116160208 */ /* 0x000fca0002000000 */
[----:B--2---:R-:W-:-:S05]  /*0860*/  @P0 FFMA.FTZ R3, -R22, R3, R7 ;  /* 0x0000000316030223 */ /* 0x004fca0000010107 */
[----:B------:R2:W-:Y:S04]  /*0870*/  @P0 STG.E desc[UR12][R16.64], R3 ;  /* 0x0000000310000986 */ /* 0x0005e8000c10190c */
[----:B------:R-:W1:Y:S01]  /*0880*/  @P1 LDG.E R7, desc[UR12][R12.64] ;  /* 0x0000000c0c071981 */ /* 0x000e62000c1e1900 */
[----:B0-----:R-:W-:Y:S01]  /*0890*/  @P1 FFMA.FTZ R20, R20, R2, R29 ;  /* 0x0000000214141223 */ /* 0x001fe2000001001d */
[----:B------:R-:W-:Y:S01]  /*08a0*/  PLOP3.LUT P0, PT, PT, PT, UP0, 0x80, 0x0 ;  /* 0x000000000000781c */ /* 0x000fe20003f0f008 */
[----:B------:R-:W-:Y:S03]  /*08b0*/  BSSY B1, `(.L_x_53) ;  /* 0x000000b000017945 */ /* 0x000fe60003800000 */
[----:B------:R-:W-:-:S05]  /*08c0*/  @P1 FSEL R20, R20, R29, P0 ;  /* 0x0000001d14141208 */ /* 0x000fca0000000000 */
[----:B-1----:R-:W-:-:S05]  /*08d0*/  @P1 FFMA.FTZ R7, -R20, R6, R7 ;  /* 0x0000000614071223 */ /* 0x002fca0000010107 */
[----:B------:R2:W-:Y:S01]  /*08e0*/  @P1 STG.E desc[UR12][R12.64], R7 ;  /* 0x000000070c001986 */ /* 0x0005e2000c10190c */
[----:B------:R-:W-:Y:S05]  /*08f0*/  @!P2 BRA `(.L_x_54) ;  /* 0x000000000018a947 */ /* 0x000fea0003800000 */
[----:B--2---:R-:W2:Y:S01]  /*0900*/  LDG.E R3, desc[UR12][R8.64] ;  /* 0x0000000c08037981 */ /* 0x004ea2000c1e1900 */
[----:B------:R-:W-:Y:S01]  /*0910*/  FFMA.FTZ R18, R18, UR23, R31 ;  /* 0x0000001712127c23 */ /* 0x000fe2000801001f */
[----:B------:R-:W-:-:S04]  /*0920*/  PLOP3.LUT P0, PT, PT, PT, UP0, 0x80, 0x0 ;  /* 0x000000000000781c */ /* 0x000fc80003f0f008 */
[----:B------:R-:W-:-:S05]  /*0930*/  FSEL R18, R18, R31, P0 ;  /* 0x0000001f12127208 */ /* 0x000fca0000000000 */
[----:B--2---:R-:W-:-:S05]  /*0940*/  FFMA.FTZ R3, -R18, UR21, R3 ;  /* 0x0000001512037c23 */ /* 0x004fca0008010103 */
[----:B------:R0:W-:Y:S02]  /*0950*/  STG.E desc[UR12][R8.64], R3 ;  /* 0x0000000308007986 */ /* 0x0001e4000c10190c */
.L_x_54:
[----:B------:R-:W-:Y:S05]  /*0960*/  BSYNC B1 ;  /* 0x0000000000017941 */ /* 0x000fea0003800000 */
.L_x_53:
[----:B------:R-:W-:Y:S05]  /*0970*/  @!P3 BRA `(.L_x_55) ;  /* 0x0000000800a4b947 */ /* 0x000fea0003800000 */
[----:B0-2---:R-:W2:Y:S01]  /*0980*/  LDG.E R3, desc[UR12][R4.64] ;  /* 0x0000000c04037981 */ /* 0x005ea2000c1e1900 */
[----:B------:R-:W-:Y:S01]  /*0990*/  FFMA.FTZ R0, R0, UR23, R27 ;  /* 0x0000001700007c23 */ /* 0x000fe2000801001b */
[----:B------:R-:W-:-:S04]  /*09a0*/  PLOP3.LUT P0, PT, PT, PT, UP0, 0x80, 0x0 ;  /* 0x000000000000781c */ /* 0x000fc80003f0f008 */
[----:B------:R-:W-:-:S05]  /*09b0*/  FSEL R0, R0, R27, P0 ;  /* 0x0000001b00007208 */ /* 0x000fca0000000000 */
[----:B--2---:R-:W-:-:S05]  /*09c0*/  FFMA.FTZ R3, -R0, UR21, R3 ;  /* 0x0000001500037c23 */ /* 0x004fca0008010103 */
[----:B------:R0:W-:Y:S01]  /*09d0*/  STG.E desc[UR12][R4.64], R3 ;  /* 0x0000000304007986 */ /* 0x0001e2000c10190c */
[----:B------:R-:W-:Y:S05]  /*09e0*/  BRA `(.L_x_55) ;  /* 0x0000000800887947 */ /* 0x000fea0003800000 */
.L_x_52:
[----:B------:R-:W2:Y:S01]  /*09f0*/  @P0 LDG.E R26, desc[UR12][R16.64] ;  /* 0x0000000c101a0981 */ /* 0x000ea2000c1e1900 */
[----:B------:R-:W0:Y:S01]  /*0a00*/  @P0 LDC.U8 R28, c[0x0][0xe7c] ;  /* 0x00039f00ff1c0b82 */ /* 0x000e220000000000 */
[----:B------:R-:W-:-:S07]  /*0a10*/  PLOP3.LUT P5, PT, PT, PT, UP0, 0x80, 0x0 ;  /* 0x000000000000781c */ /* 0x000fce0003faf008 */
[----:B------:R-:W1:Y:S08]  /*0a20*/  @P0 LDC.S8 R32, c[0x0][0xe7d] ;  /* 0x00039f40ff200b82 */ /* 0x000e700000000200 */
[----:B------:R-:W3:Y:S01]  /*0a30*/  @P0 LDC R35, c[0x0][0xe6c] ;  /* 0x00039b00ff230b82 */ /* 0x000ee20000000800 */
[----:B0-----:R-:W-:-:S07]  /*0a40*/  @P0 PRMT R28, R28, 0x8880, RZ ;  /* 0x000088801c1c0816 */ /* 0x001fce00000000ff */
[----:B------:R-:W0:Y:S01]  /*0a50*/  @P1 LDC R34, c[0x0][0xe6c] ;  /* 0x00039b00ff221b82 */ /* 0x000e220000000800 */
[----:B------:R-:W-:Y:S01]  /*0a60*/  @P0 ISETP.NE.AND P4, PT, R28, RZ, PT ;  /* 0x000000ff1c00020c */ /* 0x000fe20003f85270 */
[----:B------:R-:W-:Y:S01]  /*0a70*/  @P0 FMUL.FTZ R28, R24, R33 ;  /* 0x00000021181c0220 */ /* 0x000fe20000410000 */
[----:B-1----:R-:W-:-:S03]  /*0a80*/  @P0 ISETP.NE.AND P6, PT, R32, RZ, PT ;  /* 0x000000ff2000020c */ /* 0x002fc60003fc5270 */
[----:B-----5:R-:W-:Y:S02]  /*0a90*/  @P0 FFMA.FTZ R28, R25, UR19, R28 ;  /* 0x00000013191c0c23 */ /* 0x020fe4000801001c */
[----:B------:R-:W2:Y:S03]  /*0aa0*/  @P0 LDC R25, c[0x0][0xe78] ;  /* 0x00039e00ff190b82 */ /* 0x000ea60000000800 */
[----:B------:R-:W-:Y:S02]  /*0ab0*/  @P0 FSEL R28, R28, R33, !P6 ;  /* 0x000000211c1c0208 */ /* 0x000fe40007000000 */
[----:B------:R-:W-:Y:S02]  /*0ac0*/  PLOP3.LUT P6, PT, PT, PT, PT, 0x8, 0x0 ;  /* 0x000000000000781c */ /* 0x000fe40003fce170 */
[----:B------:R-:W-:Y:S01]  /*0ad0*/  @P0 PLOP3.LUT P6, PT, P5, PT, PT, 0x80, 0x0 ;  /* 0x000000000000081c */ /* 0x000fe20002fcf070 */
[----:B------:R-:W-:-:S05]  /*0ae0*/  @P0 FFMA.FTZ R33, R28, UR19, R33 ;  /* 0x000000131c210c23 */ /* 0x000fca0008010021 */
[----:B------:R-:W-:-:S07]  /*0af0*/  @P0 FSEL R33, R28, R33, !P4 ;  /* 0x000000211c210208 */ /* 0x000fce0006000000 */
[----:B---3--:R-:W-:-:S04]  /*0b00*/  @P6 FFMA.FTZ R33, R22, R35, R33 ;  /* 0x0000002316216223 */ /* 0x008fc80000010021 */
[----:B--2---:R-:W-:Y:S01]  /*0b10*/  @P0 FFMA.FTZ R33, -R33, R25, R26 ;  /* 0x0000001921210223 */ /* 0x004fe2000001011a */
[----:B------:R-:W1:Y:S04]  /*0b20*/  @P1 LDC.S8 R32, c[0x0][0xe7d] ;  /* 0x00039f40ff201b82 */ /* 0x000e680000000200 */
[----:B------:R-:W-:Y:S04]  /*0b30*/  @P0 STG.E desc[UR12][R16.64], R33 ;  /* 0x0000002110000986 */ /* 0x000fe8000c10190c */
[----:B------:R2:W-:Y:S01]  /*0b40*/  @P0 STG.E desc[UR12][R14.64], R28 ;  /* 0x0000001c0e000986 */ /* 0x0005e2000c10190c */
[----:B------:R-:W2:Y:S03]  /*0b50*/  @P1 LDC.U8 R25, c[0x0][0xe7c] ;  /* 0x00039f00ff191b82 */ /* 0x000ea60000000000 */
[----:B------:R-:W3:Y:S01]  /*0b60*/  @P1 LDG.E R26, desc[UR12][R12.64] ;  /* 0x0000000c0c1a1981 */ /* 0x000ee2000c1e1900 */
[----:B------:R-:W-:Y:S01]  /*0b70*/  @P1 FMUL.FTZ R22, R24, R29 ;  /* 0x0000001d18161220 */ /* 0x000fe20000410000 */
[----:B------:R-:W-:Y:S01]  /*0b80*/  PLOP3.LUT P5, PT, PT, PT, UP0, 0x80, 0x0 ;  /* 0x000000000000781c */ /* 0x000fe20003faf008 */
[----:B------:R-:W-:Y:S01]  /*0b90*/  BSSY B1, `(.L_x_56) ;  /* 0x000001f000017945 */ /* 0x000fe20003800000 */
[----:B------:R-:W-:Y:S01]  /*0ba0*/  PLOP3.LUT P4, PT, PT, PT, PT, 0x8, 0x0 ;  /* 0x000000000000781c */ /* 0x000fe20003f8e170 */
[----:B------:R-:W-:Y:S01]  /*0bb0*/  @P1 FFMA.FTZ R22, R23, UR19, R22 ;  /* 0x0000001317161c23 */ /* 0x000fe20008010016 */
[----:B------:R-:W-:Y:S01]  /*0bc0*/  @P1 PLOP3.LUT P4, PT, P5, PT, PT, 0x80, 0x0 ;  /* 0x000000000000181c */ /* 0x000fe20002f8f070 */
[----:B------:R-:W3:Y:S01]  /*0bd0*/  @P1 LDC R23, c[0x0][0xe78] ;  /* 0x00039e00ff171b82 */ /* 0x000ee20000000800 */
[----:B-1----:R-:W-:-:S04]  /*0be0*/  @P1 ISETP.NE.AND P0, PT, R32, RZ, PT ;  /* 0x000000ff2000120c */ /* 0x002fc80003f05270 */
[----:B------:R-:W-:Y:S02]  /*0bf0*/  @P1 FSEL R22, R22, R29, !P0 ;  /* 0x0000001d16161208 */ /* 0x000fe40004000000 */
[----:B--2---:R-:W-:-:S03]  /*0c00*/  @P1 PRMT R14, R25, 0x8880, RZ ;  /* 0x00008880190e1816 */ /* 0x004fc600000000ff */
[----:B------:R-:W-:Y:S01]  /*0c10*/  @P1 FFMA.FTZ R29, R22, UR19, R29 ;  /* 0x00000013161d1c23 */ /* 0x000fe2000801001d */
[----:B------:R-:W-:-:S04]  /*0c20*/  @P1 ISETP.NE.AND P0, PT, R14, RZ, PT ;  /* 0x000000ff0e00120c */ /* 0x000fc80003f05270 */
[----:B------:R-:W-:-:S05]  /*0c30*/  @P1 FSEL R29, R22, R29, !P0 ;  /* 0x0000001d161d1208 */ /* 0x000fca0004000000 */
[----:B0-----:R-:W-:-:S04]  /*0c40*/  @P4 FFMA.FTZ R29, R20, R34, R29 ;  /* 0x00000022141d4223 */ /* 0x001fc8000001001d */
[----:B---3--:R-:W-:-:S05]  /*0c50*/  @P1 FFMA.FTZ R29, -R29, R23, R26 ;  /* 0x000000171d1d1223 */ /* 0x008fca000001011a */
[----:B------:R0:W-:Y:S04]  /*0c60*/  @P1 STG.E desc[UR12][R12.64], R29 ;  /* 0x0000001d0c001986 */ /* 0x0001e8000c10190c */
[----:B------:R0:W-:Y:S01]  /*0c70*/  @P1 STG.E desc[UR12][R10.64], R22 ;  /* 0x000000160a001986 */ /* 0x0001e2000c10190c */
[----:B------:R-:W-:Y:S05]  /*0c80*/  @!P2 BRA `(.L_x_57) ;  /* 0x00000000003ca947 */ /* 0x000fea0003800000 */
[----:B0-----:R-:W2:Y:S01]  /*0c90*/  LDG.E R12, desc[UR12][R8.64] ;  /* 0x0000000c080c7981 */ /* 0x001ea2000c1e1900 */
[----:B------:R-:W-:Y:S01]  /*0ca0*/  FMUL.FTZ R10, R24, R31 ;  /* 0x0000001f180a7220 */ /* 0x000fe20000410000 */
[----:B------:R-:W-:Y:S01]  /*0cb0*/  ULDC.S8 UR5, c[0x0][0xe7d] ;  /* 0x00039f4000057ab9 */ /* 0x000fe20000000200 */
[----:B------:R-:W-:Y:S02]  /*0cc0*/  PLOP3.LUT P1, PT, PT, PT, UP0, 0x80, 0x0 ;  /* 0x000000000000781c */ /* 0x000fe40003f2f008 */
[----:B------:R-:W-:Y:S01]  /*0cd0*/  FFMA.FTZ R10, R21, UR19, R10 ;  /* 0x00000013150a7c23 */ /* 0x000fe2000801000a */
[----:B------:R-:W-:Y:S01]  /*0ce0*/  ISETP.NE.AND P0, PT, RZ, UR5, PT ;  /* 0x00000005ff007c0c */ /* 0x000fe2000bf05270 */
[----:B------:R-:W-:-:S03]  /*0cf0*/  UPRMT UR5, UR22, 0x8880, URZ ;  /* 0x0000888016057896 */ /* 0x000fc6000800003f */
[----:B------:R-:W-:-:S03]  /*0d00*/  FSEL R10, R10, R31, !P0 ;  /* 0x0000001f0a0a7208 */ /* 0x000fc60004000000 */
[----:B------:R-:W-:Y:S02]  /*0d10*/  ISETP.NE.AND P0, PT, RZ, UR5, PT ;  /* 0x00000005ff007c0c */ /* 0x000fe4000bf05270 */
[----:B------:R-:W-:-:S05]  /*0d20*/  FFMA.FTZ R31, R10, UR19, R31 ;  /* 0x000000130a1f7c23 */ /* 0x000fca000801001f */
[----:B------:R-:W-:-:S05]  /*0d30*/  FSEL R31, R10, R31, !P0 ;  /* 0x0000001f0a1f7208 */ /* 0x000fca0004000000 */
[----:B------:R-:W-:-:S04]  /*0d40*/  @P1 FFMA.FTZ R31, R18, UR23, R31 ;  /* 0x00000017121f1c23 */ /* 0x000fc8000801001f */
[----:B--2---:R-:W-:-:S05]  /*0d50*/  FFMA.FTZ R31, -R31, UR21, R12 ;  /* 0x000000151f1f7c23 */ /* 0x004fca000801010c */
[----:B------:R1:W-:Y:S04]  /*0d60*/  STG.E desc[UR12][R8.64], R31 ;  /* 0x0000001f08007986 */ /* 0x0003e8000c10190c */
[----:B------:R1:W-:Y:S02]  /*0d70*/  STG.E desc[UR12][R6.64], R10 ;  /* 0x0000000a06007986 */ /* 0x0003e4000c10190c */
.L_x_57:
[----:B------:R-:W-:Y:S05]  /*0d80*/  BSYNC B1 ;  /* 0x0000000000017941 */ /* 0x000fea0003800000 */
.L_x_56:
[----:B------:R-:W-:Y:S05]  /*0d90*/  @!P3 BRA `(.L_x_55) ;  /* 0x00000004009cb947 */ /* 0x000fea0003800000 */
[----:B-1----:R-:W2:Y:S01]  /*0da0*/  LDG.E R8, desc[UR12][R4.64] ;  /* 0x0000000c04087981 */ /* 0x002ea2000c1e1900 */
        /* <DEDUP_REMOVED lines=13> */
[----:B------:R4:W-:Y:S01]  /*0e80*/  STG.E desc[UR12][R2.64], R6 ;  /* 0x0000000602007986 */ /* 0x0009e2000c10190c */
[----:B------:R-:W-:Y:S05]  /*0e90*/  BRA `(.L_x_55) ;  /* 0x00000004005c7947 */ /* 0x000fea0003800000 */
.L_x_51:
        /* <DEDUP_REMOVED lines=9> */
[----:B------:R-:W-:Y:S01]  /*0f30*/  FMUL.FTZ R26, R24, R32 ;  /* 0x00000020181a7220 */ /* 0x000fe20000410000 */
[----:B------:R-:W-:Y:S02]  /*0f40*/  ULDC.S8 UR10, c[0x0][0xe7d] ;  /* 0x00039f40000a7ab9 */ /* 0x000fe40000000200 */
[----:B------:R-:W-:Y:S01]  /*0f50*/  ISETP.NE.AND P5, PT, RZ, UR10, PT ;  /* 0x0000000aff007c0c */ /* 0x000fe2000bfa5270 */
[----:B------:R-:W-:Y:S01]  /*0f60*/  FFMA.FTZ R25, R25, UR19, R26 ;  /* 0x0000001319197c23 */ /* 0x000fe2000801001a */
[----:B------:R-:W-:-:S04]  /*0f70*/  ISETP.NE.AND P4, PT, RZ, UR5, PT ;  /* 0x00000005ff007c0c */ /* 0x000fc8000bf85270 */
[----:B------:R-:W-:-:S05]  /*0f80*/  FSEL R25, R25, R32, !P5 ;  /* 0x0000002019197208 */ /* 0x000fca0006800000 */
[----:B------:R-:W-:-:S04]  /*0f90*/  IMAD.MOV.U32 R26, RZ, RZ, R25 ;  /* 0x000000ffff1a7224 */ /* 0x000fc800078e0019 */
[----:B------:R-:W-:-:S07]  /*0fa0*/  @P4 FFMA.FTZ R26, R25, UR19, R32 ;  /* 0x00000013191a4c23 */ /* 0x000fce0008010020 */
.L_x_60:
[----:B------:R-:W-:-:S04]  /*0fb0*/  IMAD.MOV.U32 R33, RZ, RZ, R26 ;  /* 0x000000ffff217224 */ /* 0x000fc800078e001a */
[----:B------:R-:W-:-:S04]  /*0fc0*/  @P6 FFMA.FTZ R33, R22, UR23, R33 ;  /* 0x0000001716216c23 */ /* 0x000fc80008010021 */
[----:B------:R-:W-:-:S05]  /*0fd0*/  FFMA.FTZ R33, -R33, UR21, R28 ;  /* 0x0000001521217c23 */ /* 0x000fca000801011c */
[----:B------:R0:W-:Y:S04]  /*0fe0*/  STG.E desc[UR12][R16.64], R33 ;  /* 0x0000002110007986 */ /* 0x0001e8000c10190c */
[----:B------:R0:W-:Y:S02]  /*0ff0*/  @P0 STG.E desc[UR12][R14.64], R25 ;  /* 0x000000190e000986 */ /* 0x0001e4000c10190c */
.L_x_59:
[----:B------:R-:W-:Y:S05]  /*1000*/  BSYNC B1 ;  /* 0x0000000000017941 */ /* 0x000fea0003800000 */
.L_x_58:
        /* <DEDUP_REMOVED lines=17> */
.L_x_63:
[----:B------:R-:W-:-:S04]  /*1120*/  @P5 FFMA.FTZ R14, R20, UR23, R14 ;  /* 0x00000017140e5c23 */ /* 0x000fc8000801000e */
[----:B------:R-:W-:-:S05]  /*1130*/  FFMA.FTZ R15, -R14, UR21, R15 ;  /* 0x000000150e0f7c23 */ /* 0x000fca000801010f */
[----:B------:R1:W-:Y:S04]  /*1140*/  STG.E desc[UR12][R12.64], R15 ;  /* 0x0000000f0c007986 */ /* 0x0003e8000c10190c */
[----:B------:R1:W-:Y:S02]  /*1150*/  @P0 STG.E desc[UR12][R10.64], R23 ;  /* 0x000000170a000986 */ /* 0x0003e4000c10190c */
.L_x_62:
[----:B------:R-:W-:Y:S05]  /*1160*/  BSYNC B1 ;  /* 0x0000000000017941 */ /* 0x000fea0003800000 */
.L_x_61:
[----:B------:R-:W-:Y:S04]  /*1170*/  BSSY B1, `(.L_x_64) ;  /* 0x0000015000017945 */ /* 0x000fe80003800000 */
[----:B------:R-:W-:Y:S05]  /*1180*/  @!P2 BRA `(.L_x_65) ;  /* 0x00000000004ca947 */ /* 0x000fea0003800000 */
[----:B-1----:R1:W5:Y:S01]  /*1190*/  LDG.E R11, desc[UR12][R8.64] ;  /* 0x0000000c080b7981 */ /* 0x002362000c1e1900 */
[----:B------:R-:W-:Y:S01]  /*11a0*/  FSETP.NEU.FTZ.AND P0, PT, RZ, UR19, PT ;  /* 0x00000013ff007c0b */ /* 0x000fe2000bf1d000 */
[----:B-----5:R-:W-:Y:S01]  /*11b0*/  FFMA.FTZ R12, R18, UR23, R31 ;  /* 0x00000017120c7c23 */ /* 0x020fe2000801001f */
[----:B------:R-:W-:-:S03]  /*11c0*/  PLOP3.LUT P4, PT, PT, PT, UP0, 0x80, 0x0 ;  /* 0x000000000000781c */ /* 0x000fc60003f8f008 */
[----:B------:R-:W-:-:S08]  /*11d0*/  IMAD.MOV.U32 R10, RZ, RZ, R12 ;  /* 0x000000ffff0a7224 */ /* 0x000fd000078e000c */
[----:B-1----:R-:W-:Y:S05]  /*11e0*/  @!P0 BRA `(.L_x_66) ;  /* 0x0000000000248947 */ /* 0x002fea0003800000 */
        /* <DEDUP_REMOVED lines=9> */
.L_x_66:
[----:B------:R-:W-:-:S04]  /*1280*/  @P4 FFMA.FTZ R10, R18, UR23, R10 ;  /* 0x00000017120a4c23 */ /* 0x000fc8000801000a */
[----:B------:R-:W-:-:S05]  /*1290*/  FFMA.FTZ R11, -R10, UR21, R11 ;  /* 0x000000150a0b7c23 */ /* 0x000fca000801010b */
[----:B------:R2:W-:Y:S04]  /*12a0*/  STG.E desc[UR12][R8.64], R11 ;  /* 0x0000000b08007986 */ /* 0x0005e8000c10190c */
[----:B------:R2:W-:Y:S02]  /*12b0*/  @P0 STG.E desc[UR12][R6.64], R21 ;  /* 0x0000001506000986 */ /* 0x0005e4000c10190c */
.L_x_65:
[----:B------:R-:W-:Y:S05]  /*12c0*/  BSYNC B1 ;  /* 0x0000000000017941 */ /* 0x000fea0003800000 */
.L_x_64:
[----:B------:R-:W-:Y:S05]  /*12d0*/  @!P3 BRA `(.L_x_55) ;  /* 0x00000000004cb947 */ /* 0x000fea0003800000 */
[----:B--2---:R2:W5:Y:S01]  /*12e0*/  LDG.E R7, desc[UR12][R4.64] ;  /* 0x0000000c04077981 */ /* 0x004562000c1e1900 */
[----:B------:R-:W-:Y:S01]  /*12f0*/  FSETP.NEU.FTZ.AND P0, PT, RZ, UR19, PT ;  /* 0x00000013ff007c0b */ /* 0x000fe2000bf1d000 */
[----:B-----5:R-:W-:Y:S01]  /*1300*/  FFMA.FTZ R8, R0, UR23, R27 ;  /* 0x0000001700087c23 */ /* 0x020fe2000801001b */
[----:B------:R-:W-:-:S03]  /*1310*/  PLOP3.LUT P3, PT, PT, PT, UP0, 0x80, 0x0 ;  /* 0x000000000000781c */ /* 0x000fc60003f6f008 */
[----:B------:R-:W-:-:S08]  /*1320*/  IMAD.MOV.U32 R6, RZ, RZ, R8 ;  /* 0x000000ffff067224 */ /* 0x000fd000078e0008 */
[----:B--2---:R-:W-:Y:S05]  /*1330*/  @!P0 BRA `(.L_x_67) ;  /* 0x0000000000248947 */ /* 0x004fea0003800000 */
        /* <DEDUP_REMOVED lines=9> */
.L_x_67:
[----:B------:R-:W-:-:S04]  /*13d0*/  @P3 FFMA.FTZ R6, R0, UR23, R6 ;  /* 0x0000001700063c23 */ /* 0x000fc80008010006 */
[----:B------:R-:W-:-:S05]  /*13e0*/  FFMA.FTZ R7, -R6, UR21, R7 ;  /* 0x0000001506077c23 */ /* 0x000fca0008010107 */
[----:B------:R3:W-:Y:S04]  /*13f0*/  STG.E desc[UR12][R4.64], R7 ;  /* 0x0000000704007986 */ /* 0x0007e8000c10190c */
[----:B------:R3:W-:Y:S02]  /*1400*/  @P0 STG.E desc[UR12][R2.64], R19 ;  /* 0x0000001302000986 */ /* 0x0007e4000c10190c */
.L_x_55:
[----:B------:R-:W-:Y:S05]  /*1410*/  BSYNC B0 ;  /* 0x0000000000007941 */ /* 0x000fea0003800000 */
.L_x_50:
[----:B------:R-:W-:-:S04]  /*1420*/  ULEA UR4, UR11, UR4, 0x2 ;  /* 0x000000040b047291 */ /* 0x000fc8000f8e103f */
[----:B------:R-:W-:Y:S02]  /*1430*/  UISETP.GE.AND UP2, UPT, UR4, UR20, UPT ;  /* 0x000000140400728c */ /* 0x000fe4000bf46270 */
[----:B-----5:R-:W-:-:S04]  /*1440*/  IMAD.U32 R0, RZ, RZ, UR4 ;  /* 0x00000004ff007e24 */ /* 0x020fc8000f8e00ff */
[----:B------:R-:W-:Y:S02]  /*1450*/  PLOP3.LUT P0, PT, PT, PT, UP2, 0x80, 0x0 ;  /* 0x000000000000781c */ /* 0x000fe40003f0f028 */
[----:B------:R-:W-:-:S13]  /*1460*/  ISETP.LT.AND P1, PT, R0, UR9, PT ;  /* 0x0000000900007c0c */ /* 0x000fda000bf21270 */
[----:B------:R-:W-:Y:S05]  /*1470*/  @!P0 BRA P1, `(.L_x_68) ;  /* 0xffffffec00808947 */ /* 0x000fea000083ffff */
[----:B------:R-:W-:Y:S05]  /*1480*/  EXIT ;  /* 0x000000000000794d */ /* 0x000fea0003800000 */
.L_x_69:
        /* <DEDUP_REMOVED lines=15> */
.L_x_97:


//--------------------- .text._Z25multi_tensor_apply_kernelI18TensorListMetadataILi3EE10SGDFunctorILi3EN3c104HalfES4_EJffffbbbfEEvlPViT_T0_DpT1_ --------------------------
	.section	.text._Z25multi_tensor_apply_kernelI18TensorListMetadataILi3EE10SGDFunctorILi3EN3c104HalfES4_EJffffbbbfEEvlPViT_T0_DpT1_,"ax",@progbits
	.align	128
        .global         _Z25multi_tensor_apply_kernelI18TensorListMetadataILi3EE10SGDFunctorILi3EN3c104HalfES4_EJffffbbbfEEvlPViT_T0_DpT1_
        .type           _Z25multi_tensor_apply_kernelI18TensorListMetadataILi3EE10SGDFunctorILi3EN3c104HalfES4_EJffffbbbfEEvlPViT_T0_DpT1_,@function
        .size           _Z25multi_tensor_apply_kernelI18TensorListMetadataILi3EE10SGDFunctorILi3EN3c104HalfES4_EJffffbbbfEEvlPViT_T0_DpT1_,(.L_x_98 - _Z25multi_tensor_apply_kernelI18TensorListMetadataILi3EE10SGDFunctorILi3EN3c104HalfES4_EJffffbbbfEEvlPViT_T0_DpT1_)
        .other          _Z25multi_tensor_apply_kernelI18TensorListMetadataILi3EE10SGDFunctorILi3EN3c104HalfES4_EJffffbbbfEEvlPViT_T0_DpT1_,@"STO_CUDA_ENTRY STV_DEFAULT"
_Z25multi_tensor_apply_kernelI18TensorListMetadataILi3EE10SGDFunctorILi3EN3c104HalfES4_EJffffbbbfEEvlPViT_T0_DpT1_:
.text._Z25multi_tensor_apply_kernelI18TensorListMetadataILi3EE10SGDFunctorILi3EN3c104HalfES4_EJffffbbbfEEvlPViT_T0_DpT1_:
        /* <DEDUP_REMOVED lines=40> */
.L_x_93:
[----:B----4-:R-:W-:-:S04]  /*0280*/  VIADD R4, R33, UR4 ;  /* 0x0000000421047c36 */ /* 0x010fc80008000000 */
[C---:B--2---:R-:W-:Y:S01]  /*0290*/  VIADD R7, R4.reuse, UR11 ;  /* 0x0000000b04077c36 */ /* 0x044fe20008000000 */
[C---:B------:R-:W-:Y:S02]  /*02a0*/  ISETP.GE.AND P0, PT, R4.reuse, UR22, PT ;  /* 0x0000001604007c0c */ /* 0x040fe4000bf06270 */
[C---:B------:R-:W-:Y:S01]  /*02b0*/  IADD3 R2, P1, R4.reuse, UR8, RZ ;  /* 0x0000000804027c10 */ /* 0x040fe2000ff3e0ff */
[C---:B-1----:R-:W-:Y:S01]  /*02c0*/  VIADD R9, R7.reuse, UR11 ;  /* 0x0000000b07097c36 */ /* 0x042fe20008000000 */
[C---:B------:R-:W-:Y:S02]  /*02d0*/  ISETP.LT.AND P0, PT, R4.reuse, UR9, !P0 ;  /* 0x0000000904007c0c */ /* 0x040fe4000c701270 */
[----:B------:R-:W-:Y:S01]  /*02e0*/  LEA.HI.X.SX32 R3, R4, UR18, 0x1, P1 ;  /* 0x0000001204037c11 */ /* 0x000fe200088f0eff */
[C---:B------:R-:W-:Y:S01]  /*02f0*/  IMAD.SHL.U32 R10, R2.reuse, 0x2, RZ ;  /* 0x00000002020a7824 */ /* 0x040fe200078e00ff */
[----:B------:R-:W-:Y:S02]  /*0300*/  ISETP.GE.AND P1, PT, R7, UR22, PT ;  /* 0x0000001607007c0c */ /* 0x000fe4000bf26270 */
[----:B------:R-:W-:-:S02]  /*0310*/  SHF.L.U64.HI R11, R2, 0x1, R3 ;  /* 0x00000001020b7819 */ /* 0x000fc40000010203 */
[----:B------:R-:W-:Y:S02]  /*0320*/  IADD3 R4, P3, R7, UR8, RZ ;  /* 0x0000000807047c10 */ /* 0x000fe4000ff7e0ff */
[----:B------:R-:W-:Y:S02]  /*0330*/  IADD3 R5, R9, UR11, RZ ;  /* 0x0000000b09057c10 */ /* 0x000fe4000fffe0ff */
[C---:B------:R-:W-:Y:S01]  /*0340*/  ISETP.LT.AND P1, PT, R7.reuse, UR9, !P1 ;  /* 0x0000000907007c0c */ /* 0x040fe2000cf21270 */
[----:B------:R-:W0:Y:S01]  /*0350*/  @P0 LDC R35, c[0x0][0xe80] ;  /* 0x0003a000ff230b82 */ /* 0x000e220000000800 */
[----:B------:R-:W-:Y:S02]  /*0360*/  @P0 IADD3 R2, P2, R10, UR14, RZ ;  /* 0x0000000e0a020c10 */ /* 0x000fe4000ff5e0ff */
[----:B------:R-:W-:Y:S02]  /*0370*/  LEA.HI.X.SX32 R7, R7, UR18, 0x1, P3 ;  /* 0x0000001207077c11 */ /* 0x000fe400098f0eff */
[----:B------:R-:W-:-:S02]  /*0380*/  @P0 IADD3.X R3, R11, UR15, RZ, P2, !PT ;  /* 0x0000000f0b030c10 */ /* 0x000fc400097fe4ff */
[----:B------:R-:W-:Y:S02]  /*0390*/  ISETP.GE.AND P2, PT, R9, UR22, PT ;  /* 0x0000001609007c0c */ /* 0x000fe4000bf46270 */
[----:B------:R-:W-:Y:S01]  /*03a0*/  ISETP.GE.AND P3, PT, R5, UR22, PT ;  /* 0x0000001605007c0c */ /* 0x000fe2000bf66270 */
[----:B------:R1:W2:Y:S01]  /*03b0*/  @P0 LDG.E.U16 R25, desc[UR12][R2.64] ;  /* 0x0000000c02190981 */ /* 0x0002a2000c1e1500 */
[C---:B------:R-:W-:Y:S01]  /*03c0*/  ISETP.LT.AND P2, PT, R9.reuse, UR9, !P2 ;  /* 0x0000000909007c0c */ /* 0x040fe2000d741270 */
[C---:B------:R-:W-:Y:S01]  /*03d0*/  IMAD.SHL.U32 R14, R4.reuse, 0x2, RZ ;  /* 0x00000002040e7824 */ /* 0x040fe200078e00ff */
[----:B------:R-:W-:Y:S01]  /*03e0*/  IADD3 R6, P5, R9, UR8, RZ ;  /* 0x0000000809067c10 */ /* 0x000fe2000ffbe0ff */
[----:B------:R-:W3:Y:S01]  /*03f0*/  @P1 LDC R31, c[0x0][0xe80] ;  /* 0x0003a000ff1f1b82 */ /* 0x000ee20000000800 */
[C---:B------:R-:W-:Y:S02]  /*0400*/  ISETP.LT.AND P3, PT, R5.reuse, UR9, !P3 ;  /* 0x0000000905007c0c */ /* 0x040fe4000df61270 */
[----:B------:R-:W-:Y:S01]  /*0410*/  SHF.L.U64.HI R15, R4, 0x1, R7 ;  /* 0x00000001040f7819 */ /* 0x000fe20000010207 */
[----:B------:R-:W-:Y:S01]  /*0420*/  IMAD.SHL.U32 R17, R6, 0x2, RZ ;  /* 0x0000000206117824 */ /* 0x000fe200078e00ff */
[----:B------:R-:W-:-:S02]  /*0430*/  IADD3 R7, P4, R5, UR8, RZ ;  /* 0x0000000805077c10 */ /* 0x000fc4000ff9e0ff */
[----:B------:R-:W-:Y:S02]  /*0440*/  LEA.HI.X.SX32 R9, R9, UR18, 0x1, P5 ;  /* 0x0000001209097c11 */ /* 0x000fe4000a8f0eff */
[----:B------:R-:W-:Y:S01]  /*0450*/  LEA.HI.X.SX32 R8, R5, UR18, 0x1, P4 ;  /* 0x0000001205087c11 */ /* 0x000fe2000a0f0eff */
[----:B------:R-:W-:Y:S01]  /*0460*/  IMAD.SHL.U32 R20, R7, 0x2, RZ ;  /* 0x0000000207147824 */ /* 0x000fe200078e00ff */
[----:B-1----:R-:W-:Y:S01]  /*0470*/  SHF.L.U64.HI R2, R6, 0x1, R9 ;  /* 0x0000000106027819 */ /* 0x002fe20000010209 */
[----:B------:R-:W1:Y:S01]  /*0480*/  @P2 LDC R30, c[0x0][0xe80] ;  /* 0x0003a000ff1e2b82 */ /* 0x000e620000000800 */
[----:B------:R-:W-:Y:S02]  /*0490*/  @P2 IADD3 R6, P4, R17, UR14, RZ ;  /* 0x0000000e11062c10 */ /* 0x000fe4000ff9e0ff */
[----:B------:R-:W-:Y:S02]  /*04a0*/  SHF.L.U64.HI R3, R7, 0x1, R8 ;  /* 0x0000000107037819 */ /* 0x000fe40000010208 */
[----:B------:R-:W-:-:S02]  /*04b0*/  @P2 IADD3.X R7, R2, UR15, RZ, P4, !PT ;  /* 0x0000000f02072c10 */ /* 0x000fc4000a7fe4ff */
[----:B------:R-:W-:Y:S02]  /*04c0*/  @P3 IADD3 R18, P4, R20, UR14, RZ ;  /* 0x0000000e14123c10 */ /* 0x000fe4000ff9e0ff */
[----:B------:R-:W-:Y:S01]  /*04d0*/  @P1 IADD3 R4, P6, R14, UR14, RZ ;  /* 0x0000000e0e041c10 */ /* 0x000fe2000ffde0ff */
[----:B------:R4:W5:Y:S01]  /*04e0*/  @P2 LDG.E.U16 R29, desc[UR12][R6.64] ;  /* 0x0000000c061d2981 */ /* 0x000962000c1e1500 */
[----:B------:R-:W-:Y:S02]  /*04f0*/  @P3 IADD3.X R19, R3, UR15, RZ, P4, !PT ;  /* 0x0000000f03133c10 */ /* 0x000fe4000a7fe4ff */
[C---:B------:R-:W-:Y:S02]  /*0500*/  IADD3 R8, P4, R10.reuse, UR16, RZ ;  /* 0x000000100a087c10 */ /* 0x040fe4000ff9e0ff */
[----:B------:R-:W-:Y:S01]  /*0510*/  IADD3 R10, P5, R10, UR6, RZ ;  /* 0x000000060a0a7c10 */ /* 0x000fe2000ffbe0ff */
[----:B------:R-:W5:Y:S01]  /*0520*/  @P3 LDG.E.U16 R28, desc[UR12][R18.64] ;  /* 0x0000000c121c3981 */ /* 0x000f62000c1e1500 */
[----:B------:R-:W-:-:S02]  /*0530*/  @P1 IADD3.X R5, R15, UR15, RZ, P6, !PT ;  /* 0x0000000f0f051c10 */ /* 0x000fc4000b7fe4ff */
[C---:B------:R-:W-:Y:S02]  /*0540*/  IADD3.X R9, R11.reuse, UR17, RZ, P4, !PT ;  /* 0x000000110b097c10 */ /* 0x040fe4000a7fe4ff */
[----:B------:R-:W-:Y:S01]  /*0550*/  IADD3.X R11, R11, UR7, RZ, P5, !PT ;  /* 0x000000070b0b7c10 */ /* 0x000fe2000affe4ff */
[----:B------:R0:W3:Y:S01]  /*0560*/  @P1 LDG.E.U16 R27, desc[UR12][R4.64] ;  /* 0x0000000c041b1981 */ /* 0x0000e2000c1e1500 */
[C---:B------:R-:W-:Y:S02]  /*0570*/  IADD3 R12, P4, R14.reuse, UR16, RZ ;  /* 0x000000100e0c7c10 */ /* 0x040fe4000ff9e0ff */
[----:B------:R-:W-:Y:S01]  /*0580*/  IADD3 R14, P5, R14, UR6, RZ ;  /* 0x000000060e0e7c10 */ /* 0x000fe2000ffbe0ff */
[----:B------:R-:W5:Y:S01]  /*0590*/  @P0 LDG.E.U16 R24, desc[UR12][R10.64] ;  /* 0x0000000c0a180981 */ /* 0x000f62000c1e1500 */
[C---:B------:R-:W-:Y:S02]  /*05a0*/  IADD3.X R13, R15.reuse, UR17, RZ, P4, !PT ;  /* 0x000000110f0d7c10 */ /* 0x040fe4000a7fe4ff */
[----:B------:R-:W-:Y:S01]  /*05b0*/  IADD3.X R15, R15, UR7, RZ, P5, !PT ;  /* 0x000000070f0f7c10 */ /* 0x000fe2000affe4ff */
[----:B------:R-:W5:Y:S01]  /*05c0*/  @P0 LDG.E.U16 R26, desc[UR12][R8.64] ;  /* 0x0000000c081a0981 */ /* 0x000f62000c1e1500 */
[----:B------:R-:W-:-:S02]  /*05d0*/  IADD3 R16, P4, R17, UR16, RZ ;  /* 0x0000001011107c10 */ /* 0x000fc4000ff9e0ff */
[----:B----4-:R-:W-:Y:S01]  /*05e0*/  IADD3 R6, P5, R17, UR6, RZ ;  /* 0x0000000611067c10 */ /* 0x010fe2000ffbe0ff */
[----:B------:R-:W4:Y:S01]  /*05f0*/  @P1 LDG.E.U16 R18, desc[UR12][R12.64] ;  /* 0x0000000c0c121981 */ /* 0x000f22000c1e1500 */
[----:B------:R-:W-:Y:S02]  /*0600*/  IADD3.X R17, R2, UR17, RZ, P4, !PT ;  /* 0x0000001102117c10 */ /* 0x000fe4000a7fe4ff */
[----:B0-----:R-:W-:Y:S01]  /*0610*/  IADD3 R4, P4, R20, UR16, RZ ;  /* 0x0000001014047c10 */ /* 0x001fe2000ff9e0ff */
[----:B------:R-:W4:Y:S01]  /*0620*/  @P1 LDG.E.U16 R19, desc[UR12][R14.64] ;  /* 0x0000000c0e131981 */ /* 0x000f22000c1e1500 */
[----:B------:R-:W-:Y:S02]  /*0630*/  IADD3.X R7, R2, UR7, RZ, P5, !PT ;  /* 0x0000000702077c10 */ /* 0x000fe4000affe4ff */
[----:B------:R-:W-:Y:S02]  /*0640*/  IADD3 R2, P5, R20, UR6, RZ ;  /* 0x0000000614027c10 */ /* 0x000fe4000ffbe0ff */
[C---:B------:R-:W-:Y:S01]  /*0650*/  IADD3.X R5, R3.reuse, UR17, RZ, P4, !PT ;  /* 0x0000001103057c10 */ /* 0x040fe2000a7fe4ff */
[----:B------:R-:W4:Y:S01]  /*0660*/  @P2 LDG.E.U16 R20, desc[UR12][R16.64] ;  /* 0x0000000c10142981 */ /* 0x000f22000c1e1500 */
[----:B------:R-:W-:-:S03]  /*0670*/  IADD3.X R3, R3, UR7, RZ, P5, !PT ;  /* 0x0000000703037c10 */ /* 0x000fc6000affe4ff */
[----:B------:R-:W4:Y:S04]  /*0680*/  @P2 LDG.E.U16 R21, desc[UR12][R6.64] ;  /* 0x0000000c06152981 */ /* 0x000f28000c1e1500 */
[----:B------:R-:W4:Y:S04]  /*0690*/  @P3 LDG.E.U16 R22, desc[UR12][R4.64] ;  /* 0x0000000c04163981 */ /* 0x000f28000c1e1500 */
[----:B------:R-:W4:Y:S01]  /*06a0*/  @P3 LDG.E.U16 R23, desc[UR12][R2.64] ;  /* 0x0000000c02173981 */ /* 0x000f22000c1e1500 */
[----:B------:R-:W-:Y:S01]  /*06b0*/  PLOP3.LUT P4, PT, PT, PT, UP1, 0x80, 0x0 ;  /* 0x000000000000781c */ /* 0x000fe20003f8f018 */
[----:B------:R-:W-:Y:S01]  /*06c0*/  BSSY B0, `(.L_x_70) ;  /* 0x0000100000007945 */ /* 0x000fe20003800000 */
[----:B--2---:R-:W-:Y:S01]  /*06d0*/  @P0 HADD2.F32 R32, -RZ, R25.H0_H0 ;  /* 0x20000019ff200230 */ /* 0x004fe20000004100 */
[----:B------:R-:W-:-:S06]  /*06e0*/  HFMA2.MMA R25, -RZ, RZ, 0, 0 ;  /* 0x00000000ff197435 */ /* 0x000fcc00000001ff */
[----:B------:R-:W-:Y:S02]  /*06f0*/  @P0 FMUL.FTZ R25, R32, R35 ;  /* 0x0000002320190220 */ /* 0x000fe40000410000 */
[----:B------:R-:W0:Y:S01]  /*0700*/  @P3 LDC R32, c[0x0][0xe80] ;  /* 0x0003a000ff203b82 */ /* 0x000e220000000800 */
[----:B---3--:R-:W-:Y:S02]  /*0710*/  @P1 HADD2.F32 R34, -RZ, R27.H0_H0 ;  /* 0x2000001bff221230 */ /* 0x008fe40000004100 */
[----:B------:R-:W-:-:S03]  /*0720*/  IMAD.MOV.U32 R27, RZ, RZ, RZ ;  /* 0x000000ffff1b7224 */ /* 0x000fc600078e00ff */
[----:B------:R-:W-:Y:S01]  /*0730*/  @P1 FMUL.FTZ R27, R34, R31 ;  /* 0x0000001f221b1220 */ /* 0x000fe20000410000 */
[----:B-----5:R-:W-:Y:S02]  /*0740*/  @P2 HADD2.F32 R31, -RZ, R29.H0_H0 ;  /* 0x2000001dff1f2230 */ /* 0x020fe40000004100 */
[----:B------:R-:W-:Y:S02]  /*0750*/  @P3 HADD2.F32 R35, -RZ, R28.H0_H0 ;  /* 0x2000001cff233230 */ /* 0x000fe40000004100 */
[----:B------:R-:W-:Y:S02]  /*0760*/  IMAD.MOV.U32 R28, RZ, RZ, RZ ;  /* 0x000000ffff1c7224 */ /* 0x000fe400078e00ff */
[----:B------:R-:W-:Y:S02]  /*0770*/  IMAD.MOV.U32 R29, RZ, RZ, RZ ;  /* 0x000000ffff1d7224 */ /* 0x000fe400078e00ff */
[----:B-1----:R-:W-:Y:S01]  /*0780*/  @P2 FMUL.FTZ R29, R31, R30 ;  /* 0x0000001e1f1d2220 */ /* 0x002fe20000410000 */
[----:B------:R-:W-:Y:S01]  /*0790*/  @P0 HADD2.F32 R28, -RZ, R24.H0_H0 ;  /* 0x20000018ff1c0230 */ /* 0x000fe20000004100 */
[----:B------:R-:W-:Y:S01]  /*07a0*/  CS2R R30, SRZ ;  /* 0x00000000001e7805 */ /* 0x000fe2000001ff00 */
[----:B------:R-:W-:-:S02]  /*07b0*/  IMAD.MOV.U32 R24, RZ, RZ, RZ ;  /* 0x000000ffff187224 */ /* 0x000fc400078e00ff */
[----:B0-----:R-:W-:Y:S01]  /*07c0*/  @P3 FMUL.FTZ R31, R35, R32 ;  /* 0x00000020231f3220 */ /* 0x001fe20000410000 */
[----:B------:R-:W-:Y:S01]  /*07d0*/  MOV R32, RZ ;  /* 0x000000ff00207202 */ /* 0x000fe20000000f00 */
[----:B----4-:R-:W-:Y:S01]  /*07e0*/  @P2 HADD2.F32 R24, -RZ, R20.H0_H0 ;  /* 0x20000014ff182230 */ /* 0x010fe20000004100 */
[----:B------:R-:W-:Y:S01]  /*07f0*/  HFMA2.MMA R20, -RZ, RZ, 0, 0 ;  /* 0x00000000ff147435 */ /* 0x000fe200000001ff */
[----:B------:R-:W-:Y:S02]  /*0800*/  @P0 HADD2.F32 R30, -RZ, R26.H0_H0 ;  /* 0x2000001aff1e0230 */ /* 0x000fe40000004100 */
[----:B------:R-:W-:Y:S02]  /*0810*/  @P1 HADD2.F32 R32, -RZ, R18.H0_H0 ;  /* 0x20000012ff201230 */ /* 0x000fe40000004100 */
[----:B------:R-:W-:Y:S02]  /*0820*/  IMAD.MOV.U32 R26, RZ, RZ, RZ ;  /* 0x000000ffff1a7224 */ /* 0x000fe400078e00ff */
[----:B------:R-:W-:-:S02]  /*0830*/  IMAD.MOV.U32 R18, RZ, RZ, RZ ;  /* 0x000000ffff127224 */ /* 0x000fc400078e00ff */
[----:B------:R-:W-:Y:S02]  /*0840*/  IMAD.MOV.U32 R34, RZ, RZ, RZ ;  /* 0x000000ffff227224 */ /* 0x000fe400078e00ff */
[----:B------:R-:W-:Y:S02]  /*0850*/  @P1 HADD2.F32 R26, -RZ, R19.H0_H0 ;  /* 0x20000013ff1a1230 */ /* 0x000fe40000004100 */
[----:B------:R-:W-:Y:S02]  /*0860*/  @P2 HADD2.F32 R18, -RZ, R21.H0_H0 ;  /* 0x20000015ff122230 */ /* 0x000fe40000004100 */
[----:B------:R-:W-:Y:S02]  /*0870*/  @P3 HADD2.F32 R20, -RZ, R22.H0_H0 ;  /* 0x20000016ff143230 */ /* 0x000fe40000004100 */
[----:B------:R-:W-:Y:S01]  /*0880*/  @P3 HADD2.F32 R34, -RZ, R23.H0_H0 ;  /* 0x20000017ff223230 */ /* 0x000fe20000004100 */
[----:B------:R-:W-:Y:S06]  /*0890*/  @P4 BRA `(.L_x_71) ;  /* 0x0000000400c04947 */ /* 0x000fec0003800000 */
[----:B------:R-:W-:Y:S04]  /*08a0*/  BSSY B1, `(.L_x_72) ;  /* 0x000001b000017945 */ /* 0x000fe80003800000 */
[----:B------:R-:W-:Y:S05]  /*08b0*/  @!P0 BRA `(.L_x_73) ;  /* 0x0000000000648947 */ /* 0x000fea0003800000 */
[----:B------:R0:W5:Y:S01]  /*08c0*/  LDG.E.U16 R19, desc[UR12][R8.64] ;  /* 0x0000000c08137981 */ /* 0x000162000c1e1500 */
[----:B------:R-:W-:Y:S01]  /*08d0*/  FSETP.NEU.FTZ.AND P0, PT, RZ, UR19, PT ;  /* 0x00000013ff007c0b */ /* 0x000fe2000bf1d000 */
[----:B------:R-:W-:Y:S01]  /*08e0*/  IMAD.MOV.U32 R21, RZ, RZ, R25 ;  /* 0x000000ffff157224 */ /* 0x000fe200078e0019 */
[----:B------:R-:W-:-:S11]  /*08f0*/  PLOP3.LUT P6, PT, PT, PT, UP0, 0x80, 0x0 ;  /* 0x000000000000781c */ /* 0x000fd60003fcf008 */
        /* <DEDUP_REMOVED lines=10> */
.L_x_74:
[----:B------:R-:W-:Y:S01]  /*09a0*/  @P6 FFMA.FTZ R21, R30, UR23, R21 ;  /* 0x000000171e156c23 */ /* 0x000fe20008010015 */
[----:B-----5:R-:W-:Y:S01]  /*09b0*/  HADD2.F32 R22, -RZ, R19.H0_H0 ;  /* 0x20000013ff167230 */ /* 0x020fe20000004100 */
[----:B------:R-:W-:Y:S02]  /*09c0*/  @P0 F2FP.F16.F32.PACK_AB R28, RZ, R28 ;  /* 0x0000001cff1c023e */ /* 0x000fe400000000ff */
[----:B------:R-:W-:-:S04]  /*09d0*/  FMUL.FTZ R21, R21, UR21 ;  /* 0x0000001515157c20 */ /* 0x000fc80008410000 */
[----:B------:R-:W-:-:S05]  /*09e0*/  FADD.FTZ R21, -R21, -RZ ;  /* 0x800000ff15157221 */ /* 0x000fca0000010100 */
[----:B------:R-:W-:-:S05]  /*09f0*/  F2FP.F16.F32.PACK_AB R21, RZ, R21 ;  /* 0x00000015ff15723e */ /* 0x000fca00000000ff */
[----:B------:R-:W-:-:S05]  /*0a00*/  HADD2.F32 R21, -RZ, R21.H0_H0 ;  /* 0x20000015ff157230 */ /* 0x000fca0000004100 */
[----:B------:R-:W-:-:S05]  /*0a10*/  FADD.FTZ R21, R22, R21 ;  /* 0x0000001516157221 */ /* 0x000fca0000010000 */
[----:B------:R-:W-:-:S05]  /*0a20*/  F2FP.F16.F32.PACK_AB R21, RZ, R21 ;  /* 0x00000015ff15723e */ /* 0x000fca00000000ff */
[----:B------:R0:W-:Y:S04]  /*0a30*/  STG.E.U16 desc[UR12][R8.64], R21 ;  /* 0x0000001508007986 */ /* 0x0001e8000c10150c */
[----:B------:R0:W-:Y:S02]  /*0a40*/  @P0 STG.E.U16 desc[UR12][R10.64], R28 ;  /* 0x0000001c0a000986 */ /* 0x0001e4000c10150c */
.L_x_73:
[----:B------:R-:W-:Y:S05]  /*0a50*/  BSYNC B1 ;  /* 0x0000000000017941 */ /* 0x000fea0003800000 */
.L_x_72:
[----:B------:R-:W-:Y:S04]  /*0a60*/  BSSY B1, `(.L_x_75) ;  /* 0x000001b000017945 */ /* 0x000fe80003800000 */
[----:B------:R-:W-:Y:S05]  /*0a70*/  @!P1 BRA `(.L_x_76) ;  /* 0x0000000000649947 */ /* 0x000fea0003800000 */
[----:B0-----:R0:W5:Y:S01]  /*0a80*/  LDG.E.U16 R10, desc[UR12][R12.64] ;  /* 0x0000000c0c0a7981 */ /* 0x001162000c1e1500 */
[----:B------:R-:W-:Y:S02]  /*0a90*/  FSETP.NEU.FTZ.AND P0, PT, RZ, UR19, PT ;  /* 0x00000013ff007c0b */ /* 0x000fe4000bf1d000 */
[----:B------:R-:W-:Y:S02]  /*0aa0*/  PLOP3.LUT P5, PT, PT, PT, UP0, 0x80, 0x0 ;  /* 0x000000000000781c */ /* 0x000fe40003faf008 */
[----:B------:R-:W-:-:S09]  /*0ab0*/  MOV R8, R27 ;  /* 0x0000001b00087202 */ /* 0x000fd20000000f00 */
        /* <DEDUP_REMOVED lines=10> */
.L_x_77:
        /* <DEDUP_REMOVED lines=11> */
.L_x_76:
[----:B------:R-:W-:Y:S05]  /*0c10*/  BSYNC B1 ;  /* 0x0000000000017941 */ /* 0x000fea0003800000 */
.L_x_75:
[----:B------:R-:W-:Y:S04]  /*0c20*/  BSSY B1, `(.L_x_78) ;  /* 0x000001b000017945 */ /* 0x000fe80003800000 */
[----:B------:R-:W-:Y:S05]  /*0c30*/  @!P2 BRA `(.L_x_79) ;  /* 0x000000000064a947 */ /* 0x000fea0003800000 */
[----:B0-----:R0:W5:Y:S01]  /*0c40*/  LDG.E.U16 R10, desc[UR12][R16.64] ;  /* 0x0000000c100a7981 */ /* 0x001162000c1e1500 */
[----:B------:R-:W-:Y:S01]  /*0c50*/  FSETP.NEU.FTZ.AND P0, PT, RZ, UR19, PT ;  /* 0x00000013ff007c0b */ /* 0x000fe2000bf1d000 */
[----:B------:R-:W-:Y:S01]  /*0c60*/  IMAD.MOV.U32 R8, RZ, RZ, R29 ;  /* 0x000000ffff087224 */ /* 0x000fe200078e001d */
[----:B------:R-:W-:-:S11]  /*0c70*/  PLOP3.LUT P4, PT, PT, PT, UP0, 0x80, 0x0 ;  /* 0x000000000000781c */ /* 0x000fd60003f8f008 */
[----:B0-----:R-:W-:Y:S05]  /*0c80*/  @!P0 BRA `(.L_x_80) ;  /* 0x0000000000248947 */ /* 0x001fea0003800000 */
[----:B------:R-:W-:Y:S01]  /*0c90*/  UPRMT UR5, UR20, 0x8880, URZ ;  /* 0x0000888014057896 */ /* 0x000fe2000800003f */
[----:B-1----:R-:W-:Y:S01]  /*0ca0*/  FMUL.FTZ R9, R0, R29 ;  /* 0x0000001d00097220 */ /* 0x002fe20000410000 */
[----:B------:R-:W-:Y:S02]  /*0cb0*/  ULDC.S8 UR10, c[0x0][0xe7d] ;  /* 0x00039f40000a7ab9 */ /* 0x000fe40000000200 */
[----:B------:R-:W-:Y:S01]  /*0cc0*/  ISETP.NE.AND P2, PT, RZ, UR10, PT ;  /* 0x0000000aff007c0c */ /* 0x000fe2000bf45270 */
[----:B------:R-:W-:Y:S01]  /*0cd0*/  FFMA.FTZ R18, R18, UR19, R9 ;  /* 0x0000001312127c23 */ /* 0x000fe20008010009 */
[----:B------:R-:W-:-:S04]  /*0ce0*/  ISETP.NE.AND P1, PT, RZ, UR5, PT ;  /* 0x00000005ff007c0c */ /* 0x000fc8000bf25270 */
[----:B------:R-:W-:-:S05]  /*0cf0*/  FSEL R18, R18, R29, !P2 ;  /* 0x0000001d12127208 */ /* 0x000fca0005000000 */
[----:B------:R-:W-:-:S04]  /*0d00*/  IMAD.MOV.U32 R8, RZ, RZ, R18 ;  /* 0x000000ffff087224 */ /* 0x000fc800078e0012 */
[----:B------:R-:W-:-:S07]  /*0d10*/  @P1 FFMA.FTZ R8, R18, UR19, R29 ;  /* 0x0000001312081c23 */ /* 0x000fce000801001d */
.L_x_80:
[----:B------:R-:W-:Y:S01]  /*0d20*/  @P4 FFMA.FTZ R8, R24, UR23, R8 ;  /* 0x0000001718084c23 */ /* 0x000fe20008010008 */
[----:B-----5:R-:W-:Y:S01]  /*0d30*/  HADD2.F32 R10, -RZ, R10.H0_H0 ;  /* 0x2000000aff0a7230 */ /* 0x020fe20000004100 */
[----:B------:R-:W-:Y:S02]  /*0d40*/  @P0 F2FP.F16.F32.PACK_AB R18, RZ, R18 ;  /* 0x00000012ff12023e */ /* 0x000fe400000000ff */
[----:B------:R-:W-:-:S04]  /*0d50*/  FMUL.FTZ R8, R8, UR21 ;  /* 0x0000001508087c20 */ /* 0x000fc80008410000 */
[----:B------:R-:W-:-:S05]  /*0d60*/  FADD.FTZ R8, -R8, -RZ ;  /* 0x800000ff08087221 */ /* 0x000fca0000010100 */
[----:B------:R-:W-:-:S05]  /*0d70*/  F2FP.F16.F32.PACK_AB R8, RZ, R8 ;  /* 0x00000008ff08723e */ /* 0x000fca00000000ff */
[----:B-1----:R-:W-:-:S05]  /*0d80*/  HADD2.F32 R9, -RZ, R8.H0_H0 ;  /* 0x20000008ff097230 */ /* 0x002fca0000004100 */
[----:B------:R-:W-:-:S05]  /*0d90*/  FADD.FTZ R9, R10, R9 ;  /* 0x000000090a097221 */ /* 0x000fca0000010000 */
[----:B------:R-:W-:-:S05]  /*0da0*/  F2FP.F16.F32.PACK_AB R9, RZ, R9 ;  /* 0x00000009ff09723e */ /* 0x000fca00000000ff */
[----:B------:R2:W-:Y:S04]  /*0db0*/  STG.E.U16 desc[UR12][R16.64], R9 ;  /* 0x0000000910007986 */ /* 0x0005e8000c10150c */
[----:B------:R2:W-:Y:S02]  /*0dc0*/  @P0 STG.E.U16 desc[UR12][R6.64], R18 ;  /* 0x0000001206000986 */ /* 0x0005e4000c10150c */
.L_x_79:
[----:B------:R-:W-:Y:S05]  /*0dd0*/  BSYNC B1 ;  /* 0x0000000000017941 */ /* 0x000fea0003800000 */
.L_x_78:
[----:B------:R-:W-:Y:S05]  /*0de0*/  @!P3 BRA `(.L_x_81) ;  /* 0x000000080034b947 */ /* 0x000fea0003800000 */
[----:B0-----:R0:W5:Y:S01]  /*0df0*/  LDG.E.U16 R8, desc[UR12][R4.64] ;  /* 0x0000000c04087981 */ /* 0x001162000c1e1500 */
[----:B------:R-:W-:Y:S02]  /*0e00*/  FSETP.NEU.FTZ.AND P0, PT, RZ, UR19, PT ;  /* 0x00000013ff007c0b */ /* 0x000fe4000bf1d000 */
[----:B------:R-:W-:Y:S02]  /*0e10*/  PLOP3.LUT P3, PT, PT, PT, UP0, 0x80, 0x0 ;  /* 0x000000000000781c */ /* 0x000fe40003f6f008 */
[----:B--2---:R-:W-:-:S09]  /*0e20*/  MOV R6, R31 ;  /* 0x0000001f00067202 */ /* 0x004fd20000000f00 */
        /* <DEDUP_REMOVED lines=10> */
.L_x_82:
[----:B------:R-:W-:Y:S01]  /*0ed0*/  @P3 FFMA.FTZ R6, R20, UR23, R6 ;  /* 0x0000001714063c23 */ /* 0x000fe20008010006 */
[----:B-----5:R-:W-:-:S03]  /*0ee0*/  HADD2.F32 R8, -RZ, R8.H0_H0 ;  /* 0x20000008ff087230 */ /* 0x020fc60000004100 */
[----:B------:R-:W-:-:S04]  /*0ef0*/  FMUL.FTZ R6, R6, UR21 ;  /* 0x0000001506067c20 */ /* 0x000fc80008410000 */
[----:B------:R-:W-:-:S05]  /*0f00*/  FADD.FTZ R6, -R6, -RZ ;  /* 0x800000ff06067221 */ /* 0x000fca0000010100 */
[----:B------:R-:W-:-:S05]  /*0f10*/  F2FP.F16.F32.PACK_AB R6, RZ, R6 ;  /* 0x00000006ff06723e */ /* 0x000fca00000000ff */
[----:B------:R-:W-:-:S05]  /*0f20*/  HADD2.F32 R7, -RZ, R6.H0_H0 ;  /* 0x20000006ff077230 */ /* 0x000fca0000004100 */
[----:B------:R-:W-:-:S05]  /*0f30*/  FADD.FTZ R7, R8, R7 ;  /* 0x0000000708077221 */ /* 0x000fca0000010000 */
[----:B------:R-:W-:-:S05]  /*0f40*/  F2FP.F16.F32.PACK_AB R7, RZ, R7 ;  /* 0x00000007ff07723e */ /* 0x000fca00000000ff */
[----:B------:R4:W-:Y:S01]  /*0f50*/  STG.E.U16 desc[UR12][R4.64], R7 ;  /* 0x0000000704007986 */ /* 0x0009e2000c10150c */
[----:B------:R-:W-:Y:S05]  /*0f60*/  @!P0 BRA `(.L_x_81) ;  /* 0x0000000400d48947 */ /* 0x000fea0003800000 */
[----:B------:R-:W-:-:S05]  /*0f70*/  F2FP.F16.F32.PACK_AB R34, RZ, R34 ;  /* 0x00000022ff22723e */ /* 0x000fca00000000ff */
[----:B------:R0:W-:Y:S01]  /*0f80*/  STG.E.U16 desc[UR12][R2.64], R34 ;  /* 0x0000002202007986 */ /* 0x0001e2000c10150c */
[----:B------:R-:W-:Y:S05]  /*0f90*/  BRA `(.L_x_81) ;  /* 0x0000000400c87947 */ /* 0x000fea0003800000 */
.L_x_71:
[----:B------:R-:W-:Y:S04]  /*0fa0*/  BSSY B1, `(.L_x_83) ;  /* 0x000001c000017945 */ /* 0x000fe80003800000 */
[----:B------:R-:W-:Y:S05]  /*0fb0*/  @!P0 BRA `(.L_x_84) ;  /* 0x0000000000688947 */ /* 0x000fea0003800000 */
[----:B------:R0:W5:Y:S01]  /*0fc0*/  LDG.E.U16 R19, desc[UR12][R8.64] ;  /* 0x0000000c08137981 */ /* 0x000162000c1e1500 */
[----:B------:R-:W-:Y:S01]  /*0fd0*/  FSETP.NEU.FTZ.AND P0, PT, RZ, UR19, PT ;  /* 0x00000013ff007c0b */ /* 0x000fe2000bf1d000 */
[----:B------:R-:W-:Y:S01]  /*0fe0*/  FFMA.FTZ R25, R30, UR23, R25 ;  /* 0x000000171e197c23 */ /* 0x000fe20008010019 */
        /* <DEDUP_REMOVED lines=12> */
.L_x_85:
        /* <DEDUP_REMOVED lines=11> */
.L_x_84:
[----:B------:R-:W-:Y:S05]  /*1160*/  BSYNC B1 ;  /* 0x0000000000017941 */ /* 0x000fea0003800000 */
.L_x_83:
[----:B------:R-:W-:Y:S04]  /*1170*/  BSSY B1, `(.L_x_86) ;  /* 0x000001c000017945 */ /* 0x000fe80003800000 */
[----:B------:R-:W-:Y:S05]  /*1180*/  @!P1 BRA `(.L_x_87) ;  /* 0x0000000000689947 */ /* 0x000fea0003800000 */
[----:B0-----:R0:W5:Y:S01]  /*1190*/  LDG.E.U16 R10, desc[UR12][R12.64] ;  /* 0x0000000c0c0a7981 */ /* 0x001162000c1e1500 */
[----:B------:R-:W-:Y:S01]  /*11a0*/  FSETP.NEU.FTZ.AND P0, PT, RZ, UR19, PT ;  /* 0x00000013ff007c0b */ /* 0x000fe2000bf1d000 */
[----:B------:R-:W-:Y:S01]  /*11b0*/  FFMA.FTZ R27, R32, UR23, R27 ;  /* 0x00000017201b7c23 */ /* 0x000fe2000801001b */
[----:B------:R-:W-:-:S04]  /*11c0*/  PLOP3.LUT P5, PT, PT, PT, UP0, 0x80, 0x0 ;  /* 0x000000000000781c */ /* 0x000fc80003faf008 */
[----:B------:R-:W-:-:S07]  /*11d0*/  MOV R8, R27 ;  /* 0x0000001b00087202 */ /* 0x000fce0000000f00 */
        /* <DEDUP_REMOVED lines=10> */
.L_x_88:
        /* <DEDUP_REMOVED lines=11> */
.L_x_87:
[----:B------:R-:W-:Y:S05]  /*1330*/  BSYNC B1 ;  /* 0x0000000000017941 */ /* 0x000fea0003800000 */
.L_x_86:
[----:B------:R-:W-:Y:S04]  /*1340*/  BSSY B1, `(.L_x_89) ;  /* 0x000001c000017945 */ /* 0x000fe80003800000 */
[----:B------:R-:W-:Y:S05]  /*1350*/  @!P2 BRA `(.L_x_90) ;  /* 0x000000000068a947 */ /* 0x000fea0003800000 */
[----:B0-----:R0:W5:Y:S01]  /*1360*/  LDG.E.U16 R10, desc[UR12][R16.64] ;  /* 0x0000000c100a7981 */ /* 0x001162000c1e1500 */
[----:B------:R-:W-:Y:S01]  /*1370*/  FSETP.NEU.FTZ.AND P0, PT, RZ, UR19, PT ;  /* 0x00000013ff007c0b */ /* 0x000fe2000bf1d000 */
[----:B------:R-:W-:Y:S01]  /*1380*/  FFMA.FTZ R29, R24, UR23, R29 ;  /* 0x00000017181d7c23 */ /* 0x000fe2000801001d */
[----:B------:R-:W-:-:S03]  /*1390*/  PLOP3.LUT P4, PT, PT, PT, UP0, 0x80, 0x0 ;  /* 0x000000000000781c */ /* 0x000fc60003f8f008 */
[----:B------:R-:W-:-:S08]  /*13a0*/  IMAD.MOV.U32 R8, RZ, RZ, R29 ;  /* 0x000000ffff087224 */ /* 0x000fd000078e001d */
        /* <DEDUP_REMOVED lines=10> */
.L_x_91:
        /* <DEDUP_REMOVED lines=11> */
.L_x_90:
[----:B------:R-:W-:Y:S05]  /*1500*/  BSYNC B1 ;  /* 0x0000000000017941 */ /* 0x000fea0003800000 */
.L_x_89:
[----:B------:R-:W-:Y:S05]  /*1510*/  @!P3 BRA `(.L_x_81) ;  /* 0x000000000068b947 */ /* 0x000fea0003800000 */
[----:B0-----:R0:W5:Y:S01]  /*1520*/  LDG.E.U16 R8, desc[UR12][R4.64] ;  /* 0x0000000c04087981 */ /* 0x001162000c1e1500 */
[----:B------:R-:W-:Y:S01]  /*1530*/  FSETP.NEU.FTZ.AND P0, PT, RZ, UR19, PT ;  /* 0x00000013ff007c0b */ /* 0x000fe2000bf1d000 */
[----:B------:R-:W-:Y:S01]  /*1540*/  FFMA.FTZ R31, R20, UR23, R31 ;  /* 0x00000017141f7c23 */ /* 0x000fe2000801001f */
[----:B------:R-:W-:-:S04]  /*1550*/  PLOP3.LUT P3, PT, PT, PT, UP0, 0x80, 0x0 ;  /* 0x000000000000781c */ /* 0x000fc80003f6f008 */
[----:B--2---:R-:W-:-:S07]  /*1560*/  MOV R6, R31 ;  /* 0x0000001f00067202 */ /* 0x004fce0000000f00 */
        /* <DEDUP_REMOVED lines=10> */
.L_x_92:
        /* <DEDUP_REMOVED lines=11> */
.L_x_81:
[----:B------:R-:W-:Y:S05]  /*16c0*/  BSYNC B0 ;  /* 0x0000000000007941 */ /* 0x000fea0003800000 */
.L_x_70:
[----:B------:R-:W-:-:S04]  /*16d0*/  ULEA UR4, UR11, UR4, 0x2 ;  /* 0x000000040b047291 */ /* 0x000fc8000f8e103f */
[----:B------:R-:W-:Y:S02]  /*16e0*/  UISETP.GE.AND UP2, UPT, UR4, UR22, UPT ;  /* 0x000000160400728c */ /* 0x000fe4000bf46270 */
[----:B0--3--:R-:W-:-:S04]  /*16f0*/  IMAD.U32 R2, RZ, RZ, UR4 ;  /* 0x00000004ff027e24 */ /* 0x009fc8000f8e00ff */
[----:B------:R-:W-:Y:S02]  /*1700*/  PLOP3.LUT P0, PT, PT, PT, UP2, 0x80, 0x0 ;  /* 0x000000000000781c */ /* 0x000fe40003f0f028 */
[----:B------:R-:W-:-:S13]  /*1710*/  ISETP.LT.AND P1, PT, R2, UR9, PT ;  /* 0x0000000902007c0c */ /* 0x000fda000bf21270 */
[----:B------:R-:W-:Y:S05]  /*1720*/  @!P0 BRA P1, `(.L_x_93) ;  /* 0xffffffe800d48947 */ /* 0x000fea000083ffff */
[----:B------:R-:W-:Y:S05]  /*1730*/  EXIT ;  /* 0x000000000000794d */ /* 0x000fea0003800000 */
.L_x_94:
        /* <DEDUP_REMOVED lines=12> */
.L_x_98:


//--------------------- .nv.shared.reserved.0     --------------------------
	.section	.nv.shared.reserved.0,"aw",@nobits
	.weak		__nv_reservedSMEM_offset_0_alias
	.size		__nv_reservedSMEM_offset_0_alias, 0, 0
	.other		__nv_reservedSMEM_offset_0_alias,@"STO_CUDA_RESERVED_SHARED STV_DEFAULT"
__nv_reservedSMEM_offset_0_alias:
	.zero		0


//--------------------- .nv.global                --------------------------
	.section	.nv.global,"aw",@nobits
.nv.global:
	.type		_ZN57_INTERNAL_3d4148be_26_multi_tensor_sgd_kernel_cu_cfffd2454cuda3std3__48in_placeE,@object
	.size		_ZN57_INTERNAL_3d4148be_26_multi_tensor_sgd_kernel_cu_cfffd2454cuda3std3__48in_placeE,(_ZN57_INTERNAL_3d4148be_26_multi_tensor_sgd_kernel_cu_cfffd2454cuda3std6ranges3__45__cpo8distanceE - _ZN57_INTERNAL_3d4148be_26_multi_tensor_sgd_kernel_cu_cfffd2454cuda3std3__48in_placeE)
_ZN57_INTERNAL_3d4148be_26_multi_tensor_sgd_kernel_cu_cfffd2454cuda3std3__48in_placeE:
	.zero		1
	.type		_ZN57_INTERNAL_3d4148be_26_multi_tensor_sgd_kernel_cu_cfffd2454cuda3std6ranges3__45__cpo8distanceE,@object
	.size		_ZN57_INTERNAL_3d4148be_26_multi_tensor_sgd_kernel_cu_cfffd2454cuda3std6ranges3__45__cpo8distanceE,(_ZN57_INTERNAL_3d4148be_26_multi_tensor_sgd_kernel_cu_cfffd2454cuda3std3__45__cpo6cbeginE - _ZN57_INTERNAL_3d4148be_26_multi_tensor_sgd_kernel_cu_cfffd2454cuda3std6ranges3__45__cpo8distanceE)
_ZN57_INTERNAL_3d4148be_26_multi_tensor_sgd_kernel_cu_cfffd2454cuda3std6ranges3__45__cpo8distanceE:
	.zero		1
	.type		_ZN57_INTERNAL_3d4148be_26_multi_tensor_sgd_kernel_cu_cfffd2454cuda3std3__45__cpo6cbeginE,@object
	.size		_ZN57_INTERNAL_3d4148be_26_multi_tensor_sgd_kernel_cu_cfffd2454cuda3std3__45__cpo6cbeginE,(_ZN57_INTERNAL_3d4148be_26_multi_tensor_sgd_kernel_cu_cfffd2454cuda3std6ranges3__45__cpo7advanceE - _ZN57_INTERNAL_3d4148be_26_multi_tensor_sgd_kernel_cu_cfffd2454cuda3std3__45__cpo6cbeginE)
_ZN57_INTERNAL_3d4148be_26_multi_tensor_sgd_kernel_cu_cfffd2454cuda3std3__45__cpo6cbeginE:
	.zero		1
	.type		_ZN57_INTERNAL_3d4148be_26_multi_tensor_sgd_kernel_cu_cfffd2454cuda3std6ranges3__45__cpo7advanceE,@object
	.size		_ZN57_INTERNAL_3d4148be_26_multi_tensor_sgd_kernel_cu_cfffd2454cuda3std6ranges3__45__cpo7advanceE,(_ZN57_INTERNAL_3d4148be_26_multi_tensor_sgd_kernel_cu_cfffd2454cuda3std3__45__cpo7crbeginE - _ZN57_INTERNAL_3d4148be_26_multi_tensor_sgd_kernel_cu_cfffd2454cuda3std6ranges3__45__cpo7advanceE)
_ZN57_INTERNAL_3d4148be_26_multi_tensor_sgd_kernel_cu_cfffd2454cuda3std6ranges3__45__cpo7advanceE:
	.zero		1
	.type		_ZN57_INTERNAL_3d4148be_26_multi_tensor_sgd_kernel_cu_cfffd2454cuda3std3__45__cpo7crbeginE,@object
	.size		_ZN57_INTERNAL_3d4148be_26_multi_tensor_sgd_kernel_cu_cfffd2454cuda3std3__45__cpo7crbeginE,(_ZN57_INTERNAL_3d4148be_26_multi_tensor_sgd_kernel_cu_cfffd2454cuda3std6ranges3__45__cpo4dataE - _ZN57_INTERNAL_3d4148be_26_multi_tensor_sgd_kernel_cu_cfffd2454cuda3std3__45__cpo7crbeginE)
_ZN57_INTERNAL_3d4148be_26_multi_tensor_sgd_kernel_cu_cfffd2454cuda3std3__45__cpo7crbeginE:
	.zero		1
	.type		_ZN57_INTERNAL_3d4148be_26_multi_tensor_sgd_kernel_cu_cfffd2454cuda3std6ranges3__45__cpo4dataE,@object
	.size		_ZN57_INTERNAL_3d4148be_26_multi_tensor_sgd_kernel_cu_cfffd2454cuda3std6ranges3__45__cpo4dataE,(_ZN57_INTERNAL_3d4148be_26_multi_tensor_sgd_kernel_cu_cfffd2454cuda3std6ranges3__45__cpo5beginE - _ZN57_INTERNAL_3d4148be_26_multi_tensor_sgd_kernel_cu_cfffd2454cuda3std6ranges3__45__cpo4dataE)
_ZN57_INTERNAL_3d4148be_26_multi_tensor_sgd_kernel_cu_cfffd2454cuda3std6ranges3__45__cpo4dataE:
	.zero		1
	.type		_ZN57_INTERNAL_3d4148be_26_multi_tensor_sgd_kernel_cu_cfffd2454cuda3std6ranges3__45__cpo5beginE,@object
	.size		_ZN57_INTERNAL_3d4148be_26_multi_tensor_sgd_kernel_cu_cfffd2454cuda3std6ranges3__45__cpo5beginE,(_ZN57_INTERNAL_3d4148be_26_multi_tensor_sgd_kernel_cu_cfffd2454cuda3std3__459_GLOBAL__N__3d4148be_26_multi_tensor_sgd_kernel_cu_cfffd2456ignoreE - _ZN57_INTERNAL_3d4148be_26_multi_tensor_sgd_kernel_cu_cfffd2454cuda3std6ranges3__45__cpo5beginE)
_ZN57_INTERNAL_3d4148be_26_multi_tensor_sgd_kernel_cu_cfffd2454cuda3std6ranges3__45__cpo5beginE:
	.zero		1
	.type		_ZN57_INTERNAL_3d4148be_26_multi_tensor_sgd_kernel_cu_cfffd2454cuda3std3__459_GLOBAL__N__3d4148be_26_multi_tensor_sgd_kernel_cu_cfffd2456ignoreE,@object
	.size		_ZN57_INTERNAL_3d4148be_26_multi_tensor_sgd_kernel_cu_cfffd2454cuda3std3__459_GLOBAL__N__3d4148be_26_multi_tensor_sgd_kernel_cu_cfffd2456ignoreE,(_ZN57_INTERNAL_3d4148be_26_multi_tensor_sgd_kernel_cu_cfffd2454cuda3std6ranges3__45__cpo4sizeE - _ZN57_INTERNAL_3d4148be_26_multi_tensor_sgd_kernel_cu_cfffd2454cuda3std3__459_GLOBAL__N__3d4148be_26_multi_tensor_sgd_kernel_cu_cfffd2456ignoreE)
_ZN57_INTERNAL_3d4148be_26_multi_tensor_sgd_kernel_cu_cfffd2454cuda3std3__459_GLOBAL__N__3d4148be_26_multi_tensor_sgd_kernel_cu_cfffd2456ignoreE:
	.zero		1
	.type		_ZN57_INTERNAL_3d4148be_26_multi_tensor_sgd_kernel_cu_cfffd2454cuda3std6ranges3__45__cpo4sizeE,@object
	.size		_ZN57_INTERNAL_3d4148be_26_multi_tensor_sgd_kernel_cu_cfffd2454cuda3std6ranges3__45__cpo4sizeE,(_ZN57_INTERNAL_3d4148be_26_multi_tensor_sgd_kernel_cu_cfffd2454cuda3std3__45__cpo5beginE - _ZN57_INTERNAL_3d4148be_26_multi_tensor_sgd_kernel_cu_cfffd2454cuda3std6ranges3__45__cpo4sizeE)
_ZN57_INTERNAL_3d4148be_26_multi_tensor_sgd_kernel_cu_cfffd2454cuda3std6ranges3__45__cpo4sizeE:
	.zero		1
	.type		_ZN57_INTERNAL_3d4148be_26_multi_tensor_sgd_kernel_cu_cfffd2454cuda3std3__45__cpo5beginE,@object
	.size		_ZN57_INTERNAL_3d4148be_26_multi_tensor_sgd_kernel_cu_cfffd2454cuda3std3__45__cpo5beginE,(_ZN57_INTERNAL_3d4148be_26_multi_tensor_sgd_kernel_cu_cfffd2454cuda3std6ranges3__45__cpo6cbeginE - _ZN57_INTERNAL_3d4148be_26_multi_tensor_sgd_kernel_cu_cfffd2454cuda3std3__45__cpo5beginE)
_ZN57_INTERNAL_3d4148be_26_multi_tensor_sgd_kernel_cu_cfffd2454cuda3std3__45__cpo5beginE:
	.zero		1
	.type		_ZN57_INTERNAL_3d4148be_26_multi_tensor_sgd_kernel_cu_cfffd2454cuda3std6ranges3__45__cpo6cbeginE,@object
	.size		_ZN57_INTERNAL_3d4148be_26_multi_tensor_sgd_kernel_cu_cfffd2454cuda3std6ranges3__45__cpo6cbeginE,(_ZN57_INTERNAL_3d4148be_26_multi_tensor_sgd_kernel_cu_cfffd2454cuda3std3__45__cpo6rbeginE - _ZN57_INTERNAL_3d4148be_26_multi_tensor_sgd_kernel_cu_cfffd2454cuda3std6ranges3__45__cpo6cbeginE)
_ZN57_INTERNAL_3d4148be_26_multi_tensor_sgd_kernel_cu_cfffd2454cuda3std6ranges3__45__cpo6cbeginE:
	.zero		1
	.type		_ZN57_INTERNAL_3d4148be_26_multi_tensor_sgd_kernel_cu_cfffd2454cuda3std3__45__cpo6rbeginE,@object
	.size		_ZN57_INTERNAL_3d4148be_26_multi_tensor_sgd_kernel_cu_cfffd2454cuda3std3__45__cpo6rbeginE,(_ZN57_INTERNAL_3d4148be_26_multi_tensor_sgd_kernel_cu_cfffd2454cuda3std6ranges3__45__cpo4nextE - _ZN57_INTERNAL_3d4148be_26_multi_tensor_sgd_kernel_cu_cfffd2454cuda3std3__45__cpo6rbeginE)
_ZN57_INTERNAL_3d4148be_26_multi_tensor_sgd_kernel_cu_cfffd2454cuda3std3__45__cpo6rbeginE:
	.zero		1
	.type		_ZN57_INTERNAL_3d4148be_26_multi_tensor_sgd_kernel_cu_cfffd2454cuda3std6ranges3__45__cpo4nextE,@object
	.size		_ZN57_INTERNAL_3d4148be_26_multi_tensor_sgd_kernel_cu_cfffd2454cuda3std6ranges3__45__cpo4nextE,(_ZN57_INTERNAL_3d4148be_26_multi_tensor_sgd_kernel_cu_cfffd2454cuda3std6ranges3__45__cpo4swapE - _ZN57_INTERNAL_3d4148be_26_multi_tensor_sgd_kernel_cu_cfffd2454cuda3std6ranges3__45__cpo4nextE)
_ZN57_INTERNAL_3d4148be_26_multi_tensor_sgd_kernel_cu_cfffd2454cuda3std6ranges3__45__cpo4nextE:
	.zero		1
	.type		_ZN57_INTERNAL_3d4148be_26_multi_tensor_sgd_kernel_cu_cfffd2454cuda3std6ranges3__45__cpo4swapE,@object
	.size		_ZN57_INTERNAL_3d4148be_26_multi_tensor_sgd_kernel_cu_cfffd2454cuda3std6ranges3__45__cpo4swapE,(_ZN57_INTERNAL_3d4148be_26_multi_tensor_sgd_kernel_cu_cfffd2454cuda3std3__420unreachable_sentinelE - _ZN57_INTERNAL_3d4148be_26_multi_tensor_sgd_kernel_cu_cfffd2454cuda3std6ranges3__45__cpo4swapE)
_ZN57_INTERNAL_3d4148be_26_multi_tensor_sgd_kernel_cu_cfffd2454cuda3std6ranges3__45__cpo4swapE:
	.zero		1
	.type		_ZN57_INTERNAL_3d4148be_26_multi_tensor_sgd_kernel_cu_cfffd2454cuda3std3__420unreachable_sentinelE,@object
	.size		_ZN57_INTERNAL_3d4148be_26_multi_tensor_sgd_kernel_cu_cfffd2454cuda3std3__420unreachable_sentinelE,(_ZN57_INTERNAL_3d4148be_26_multi_tensor_sgd_kernel_cu_cfffd2456thrust23THRUST_300001_SM_900_NS6system6detail10sequential3seqE - _ZN57_INTERNAL_3d4148be_26_multi_tensor_sgd_kernel_cu_cfffd2454cuda3std3__420unreachable_sentinelE)
_ZN57_INTERNAL_3d4148be_26_multi_tensor_sgd_kernel_cu_cfffd2454cuda3std3__420unreachable_sentinelE:
	.zero		1
	.type		_ZN57_INTERNAL_3d4148be_26_multi_tensor_sgd_kernel_cu_cfffd2456thrust23THRUST_300001_SM_900_NS6system6detail10sequential3seqE,@object
	.size		_ZN57_INTERNAL_3d4148be_26_multi_tensor_sgd_kernel_cu_cfffd2456thrust23THRUST_300001_SM_900_NS6system6detail10sequential3seqE,(_ZN57_INTERNAL_3d4148be_26_multi_tensor_sgd_kernel_cu_cfffd2454cuda3std3__45__cpo4cendE - _ZN57_INTERNAL_3d4148be_26_multi_tensor_sgd_kernel_cu_cfffd2456thrust23THRUST_300001_SM_900_NS6system6detail10sequential3seqE)
_ZN57_INTERNAL_3d4148be_26_multi_tensor_sgd_kernel_cu_cfffd2456thrust23THRUST_300001_SM_900_NS6system6detail10sequential3seqE:
	.zero		1
	.type		_ZN57_INTERNAL_3d4148be_26_multi_tensor_sgd_kernel_cu_cfffd2454cuda3std3__45__cpo4cendE,@object
	.size		_ZN57_INTERNAL_3d4148be_26_multi_tensor_sgd_kernel_cu_cfffd2454cuda3std3__45__cpo4cendE,(_ZN57_INTERNAL_3d4148be_26_multi_tensor_sgd_kernel_cu_cfffd2454cuda3std6ranges3__45__cpo9iter_swapE - _ZN57_INTERNAL_3d4148be_26_multi_tensor_sgd_kernel_cu_cfffd2454cuda3std3__45__cpo4cendE)
_ZN57_INTERNAL_3d4148be_26_multi_tensor_sgd_kernel_cu_cfffd2454cuda3std3__45__cpo4cendE:
	.zero		1
	.type		_ZN57_INTERNAL_3d4148be_26_multi_tensor_sgd_kernel_cu_cfffd2454cuda3std6ranges3__45__cpo9iter_swapE,@object
	.size		_ZN57_INTERNAL_3d4148be_26_multi_tensor_sgd_kernel_cu_cfffd2454cuda3std6ranges3__45__cpo9iter_swapE,(_ZN57_INTERNAL_3d4148be_26_multi_tensor_sgd_kernel_cu_cfffd2454cuda3std3__45__cpo5crendE - _ZN57_INTERNAL_3d4148be_26_multi_tensor_sgd_kernel_cu_cfffd2454cuda3std6ranges3__45__cpo9iter_swapE)
_ZN57_INTERNAL_3d4148be_26_multi_tensor_sgd_kernel_cu_cfffd2454cuda3std6ranges3__45__cpo9iter_swapE:
	.zero		1
	.type		_ZN57_INTERNAL_3d4148be_26_multi_tensor_sgd_kernel_cu_cfffd2454cuda3std3__45__cpo5crendE,@object
	.size		_ZN57_INTERNAL_3d4148be_26_multi_tensor_sgd_kernel_cu_cfffd2454cuda3std3__45__cpo5crendE,(_ZN57_INTERNAL_3d4148be_26_multi_tensor_sgd_kernel_cu_cfffd2454cuda3std6ranges3__45__cpo5cdataE - _ZN57_INTERNAL_3d4148be_26_multi_tensor_sgd_kernel_cu_cfffd2454cuda3std3__45__cpo5crendE)
_ZN57_INTERNAL_3d4148be_26_multi_tensor_sgd_kernel_cu_cfffd2454cuda3std3__45__cpo5crendE:
	.zero		1
	.type		_ZN57_INTERNAL_3d4148be_26_multi_tensor_sgd_kernel_cu_cfffd2454cuda3std6ranges3__45__cpo5cdataE,@object
	.size		_ZN57_INTERNAL_3d4148be_26_multi_tensor_sgd_kernel_cu_cfffd2454cuda3std6ranges3__45__cpo5cdataE,(_ZN57_INTERNAL_3d4148be_26_multi_tensor_sgd_kernel_cu_cfffd2454cuda3std6ranges3__45__cpo3endE - _ZN57_INTERNAL_3d4148be_26_multi_tensor_sgd_kernel_cu_cfffd2454cuda3std6ranges3__45__cpo5cdataE)
_ZN57_INTERNAL_3d4148be_26_multi_tensor_sgd_kernel_cu_cfffd2454cuda3std6ranges3__45__cpo5cdataE:
	.zero		1
	.type		_ZN57_INTERNAL_3d4148be_26_multi_tensor_sgd_kernel_cu_cfffd2454cuda3std6ranges3__45__cpo3endE,@object
	.size		_ZN57_INTERNAL_3d4148be_26_multi_tensor_sgd_kernel_cu_cfffd2454cuda3std6ranges3__45__cpo3endE,(_ZN57_INTERNAL_3d4148be_26_multi_tensor_sgd_kernel_cu_cfffd2454cuda3std3__419piecewise_constructE - _ZN57_INTERNAL_3d4148be_26_multi_tensor_sgd_kernel_cu_cfffd2454cuda3std6ranges3__45__cpo3endE)
_ZN57_INTERNAL_3d4148be_26_multi_tensor_sgd_kernel_cu_cfffd2454cuda3std6ranges3__45__cpo3endE:
	.zero		1
	.type		_ZN57_INTERNAL_3d4148be_26_multi_tensor_sgd_kernel_cu_cfffd2454cuda3std3__419piecewise_constructE,@object
	.size		_ZN57_INTERNAL_3d4148be_26_multi_tensor_sgd_kernel_cu_cfffd2454cuda3std3__419piecewise_constructE,(_ZN57_INTERNAL_3d4148be_26_multi_tensor_sgd_kernel_cu_cfffd2454cuda3std6ranges3__45__cpo5ssizeE - _ZN57_INTERNAL_3d4148be_26_multi_tensor_sgd_kernel_cu_cfffd2454cuda3std3__419piecewise_constructE)
_ZN57_INTERNAL_3d4148be_26_multi_tensor_sgd_kernel_cu_cfffd2454cuda3std3__419piecewise_constructE:
	.zero		1
	.type		_ZN57_INTERNAL_3d4148be_26_multi_tensor_sgd_kernel_cu_cfffd2454cuda3std6ranges3__45__cpo5ssizeE,@object
	.size		_ZN57_INTERNAL_3d4148be_26_multi_tensor_sgd_kernel_cu_cfffd2454cuda3std6ranges3__45__cpo5ssizeE,(_ZN57_INTERNAL_3d4148be_26_multi_tensor_sgd_kernel_cu_cfffd2454cuda3std3__45__cpo3endE - _ZN57_INTERNAL_3d4148be_26_multi_tensor_sgd_kernel_cu_cfffd2454cuda3std6ranges3__45__cpo5ssizeE)
_ZN57_INTERNAL_3d4148be_26_multi_tensor_sgd_kernel_cu_cfffd2454cuda3std6ranges3__45__cpo5ssizeE:
	.zero		1
	.type		_ZN57_INTERNAL_3d4148be_26_multi_tensor_sgd_kernel_cu_cfffd2454cuda3std3__45__cpo3endE,@object
	.size		_ZN57_INTERNAL_3d4148be_26_multi_tensor_sgd_kernel_cu_cfffd2454cuda3std3__45__cpo3endE,(_ZN57_INTERNAL_3d4148be_26_multi_tensor_sgd_kernel_cu_cfffd2454cuda3std6ranges3__45__cpo4cendE - _ZN57_INTERNAL_3d4148be_26_multi_tensor_sgd_kernel_cu_cfffd2454cuda3std3__45__cpo3endE)
_ZN57_INTERNAL_3d4148be_26_multi_tensor_sgd_kernel_cu_cfffd2454cuda3std3__45__cpo3endE:
	.zero		1
	.type		_ZN57_INTERNAL_3d4148be_26_multi_tensor_sgd_kernel_cu_cfffd2454cuda3std6ranges3__45__cpo4cendE,@object
	.size		_ZN57_INTERNAL_3d4148be_26_multi_tensor_sgd_kernel_cu_cfffd2454cuda3std6ranges3__45__cpo4cendE,(_ZN57_INTERNAL_3d4148be_26_multi_tensor_sgd_kernel_cu_cfffd2454cuda3std3__45__cpo4rendE - _ZN57_INTERNAL_3d4148be_26_multi_tensor_sgd_kernel_cu_cfffd2454cuda3std6ranges3__45__cpo4cendE)
_ZN57_INTERNAL_3d4148be_26_multi_tensor_sgd_kernel_cu_cfffd2454cuda3std6ranges3__45__cpo4cendE:
	.zero		1
	.type		_ZN57_INTERNAL_3d4148be_26_multi_tensor_sgd_kernel_cu_cfffd2454cuda3std3__45__cpo4rendE,@object
	.size		_ZN57_INTERNAL_3d4148be_26_multi_tensor_sgd_kernel_cu_cfffd2454cuda3std3__45__cpo4rendE,(_ZN57_INTERNAL_3d4148be_26_multi_tensor_sgd_kernel_cu_cfffd2454cuda3std6ranges3__45__cpo4prevE - _ZN57_INTERNAL_3d4148be_26_multi_tensor_sgd_kernel_cu_cfffd2454cuda3std3__45__cpo4rendE)
_ZN57_INTERNAL_3d4148be_26_multi_tensor_sgd_kernel_cu_cfffd2454cuda3std3__45__cpo4rendE:
	.zero		1
	.type		_ZN57_INTERNAL_3d4148be_26_multi_tensor_sgd_kernel_cu_cfffd2454cuda3std6ranges3__45__cpo4prevE,@object
	.size		_ZN57_INTERNAL_3d4148be_26_multi_tensor_sgd_kernel_cu_cfffd2454cuda3std6ranges3__45__cpo4prevE,(_ZN57_INTERNAL_3d4148be_26_multi_tensor_sgd_kernel_cu_cfffd2454cuda3std6ranges3__45__cpo9iter_moveE - _ZN57_INTERNAL_3d4148be_26_multi_tensor_sgd_kernel_cu_cfffd2454cuda3std6ranges3__45__cpo4prevE)
_ZN57_INTERNAL_3d4148be_26_multi_tensor_sgd_kernel_cu_cfffd2454cuda3std6ranges3__45__cpo4prevE:
	.zero		1
	.type		_ZN57_INTERNAL_3d4148be_26_multi_tensor_sgd_kernel_cu_cfffd2454cuda3std6ranges3__45__cpo9iter_moveE,@object
	.size		_ZN57_INTERNAL_3d4148be_26_multi_tensor_sgd_kernel_cu_cfffd2454cuda3std6ranges3__45__cpo9iter_moveE,(.L_13 - _ZN57_INTERNAL_3d4148be_26_multi_tensor_sgd_kernel_cu_cfffd2454cuda3std6ranges3__45__cpo9iter_moveE)
_ZN57_INTERNAL_3d4148be_26_multi_tensor_sgd_kernel_cu_cfffd2454cuda3std6ranges3__45__cpo9iter_moveE:
	.zero		1
.L_13:


//--------------------- .nv.constant0._Z25multi_tensor_apply_kernelI18TensorListMetadataILi4EE10SGDFunctorILi4EffEJffffbbbfEEvlPViT_T0_DpT1_ --------------------------
	.section	.nv.constant0._Z25multi_tensor_apply_kernelI18TensorListMetadataILi4EE10SGDFunctorILi4EffEJffffbbbfEEvlPViT_T0_DpT1_,"a",@progbits
	.sectionflags	@""
	.align	4
.nv.constant0._Z25multi_tensor_apply_kernelI18TensorListMetadataILi4EE10SGDFunctorILi4EffEJffffbbbfEEvlPViT_T0_DpT1_:
	.zero		3620


//--------------------- .nv.constant0._Z25multi_tensor_apply_kernelI18TensorListMetadataILi4EE10SGDFunctorILi4EN3c104HalfEfEJffffbbbfEEvlPViT_T0_DpT1_ --------------------------
	.section	.nv.constant0._Z25multi_tensor_apply_kernelI18TensorListMetadataILi4EE10SGDFunctorILi4EN3c104HalfEfEJffffbbbfEEvlPViT_T0_DpT1_,"a",@progbits
	.sectionflags	@""
	.align	4
.nv.constant0._Z25multi_tensor_apply_kernelI18TensorListMetadataILi4EE10SGDFunctorILi4EN3c104HalfEfEJffffbbbfEEvlPViT_T0_DpT1_:
	.zero		3620


//--------------------- .nv.constant0._Z25multi_tensor_apply_kernelI18TensorListMetadataILi3EE10SGDFunctorILi3EffEJffffbbbfEEvlPViT_T0_DpT1_ --------------------------
	.section	.nv.constant0._Z25multi_tensor_apply_kernelI18TensorListMetadataILi3EE10SGDFunctorILi3EffEJffffbbbfEEvlPViT_T0_DpT1_,"a",@progbits
	.sectionflags	@""
	.align	4
.nv.constant0._Z25multi_tensor_apply_kernelI18TensorListMetadataILi3EE10SGDFunctorILi3EffEJffffbbbfEEvlPViT_T0_DpT1_:
	.zero		3716


//--------------------- .nv.constant0._Z25multi_tensor_apply_kernelI18TensorListMetadataILi3EE10SGDFunctorILi3EN3c104HalfES4_EJffffbbbfEEvlPViT_T0_DpT1_ --------------------------
	.section	.nv.constant0._Z25multi_tensor_apply_kernelI18TensorListMetadataILi3EE10SGDFunctorILi3EN3c104HalfES4_EJffffbbbfEEvlPViT_T0_DpT1_,"a",@progbits
	.sectionflags	@""
	.align	4
.nv.constant0._Z25multi_tensor_apply_kernelI18TensorListMetadataILi3EE10SGDFunctorILi3EN3c104HalfES4_EJffffbbbfEEvlPViT_T0_DpT1_:
	.zero		3716


//--------------------- SYMBOLS --------------------------

	.type		.nv.reservedSmem.offset0,@object
	.size		.nv.reservedSmem.offset0,0x4
